//
// Generated by NVIDIA NVVM Compiler
//
// Compiler Build ID: CL-36424714
// Cuda compilation tools, release 13.0, V13.0.88
// Based on NVVM 20.0.0
//

.version 9.0
.target sm_100
.address_size 64

	// .globl	_Z18KernelFilterKerneliPKfS0_iiiiiiiPf

.visible .entry _Z18KernelFilterKerneliPKfS0_iiiiiiiPf(
	.param .u32 _Z18KernelFilterKerneliPKfS0_iiiiiiiPf_param_0,
	.param .u64 .ptr .align 1 _Z18KernelFilterKerneliPKfS0_iiiiiiiPf_param_1,
	.param .u64 .ptr .align 1 _Z18KernelFilterKerneliPKfS0_iiiiiiiPf_param_2,
	.param .u32 _Z18KernelFilterKerneliPKfS0_iiiiiiiPf_param_3,
	.param .u32 _Z18KernelFilterKerneliPKfS0_iiiiiiiPf_param_4,
	.param .u32 _Z18KernelFilterKerneliPKfS0_iiiiiiiPf_param_5,
	.param .u32 _Z18KernelFilterKerneliPKfS0_iiiiiiiPf_param_6,
	.param .u32 _Z18KernelFilterKerneliPKfS0_iiiiiiiPf_param_7,
	.param .u32 _Z18KernelFilterKerneliPKfS0_iiiiiiiPf_param_8,
	.param .u32 _Z18KernelFilterKerneliPKfS0_iiiiiiiPf_param_9,
	.param .u64 .ptr .align 1 _Z18KernelFilterKerneliPKfS0_iiiiiiiPf_param_10
)
{
	.reg .pred 	%p<41>;
	.reg .b32 	%r<154>;
	.reg .b32 	%f<72>;
	.reg .b64 	%rd<41>;

	ld.param.u32 	%r67, [_Z18KernelFilterKerneliPKfS0_iiiiiiiPf_param_0];
	ld.param.u64 	%rd5, [_Z18KernelFilterKerneliPKfS0_iiiiiiiPf_param_1];
	ld.param.u64 	%rd6, [_Z18KernelFilterKerneliPKfS0_iiiiiiiPf_param_2];
	ld.param.u32 	%r69, [_Z18KernelFilterKerneliPKfS0_iiiiiiiPf_param_4];
	ld.param.u32 	%r70, [_Z18KernelFilterKerneliPKfS0_iiiiiiiPf_param_5];
	ld.param.u32 	%r72, [_Z18KernelFilterKerneliPKfS0_iiiiiiiPf_param_7];
	ld.param.u32 	%r73, [_Z18KernelFilterKerneliPKfS0_iiiiiiiPf_param_8];
	ld.param.u32 	%r74, [_Z18KernelFilterKerneliPKfS0_iiiiiiiPf_param_9];
	ld.param.u64 	%rd4, [_Z18KernelFilterKerneliPKfS0_iiiiiiiPf_param_10];
	cvta.to.global.u64 	%rd1, %rd4;
	cvta.to.global.u64 	%rd2, %rd6;
	cvta.to.global.u64 	%rd3, %rd5;
	mov.u32 	%r75, %ctaid.x;
	mov.u32 	%r1, %ntid.x;
	mov.u32 	%r76, %tid.x;
	mad.lo.s32 	%r138, %r75, %r1, %r76;
	setp.ge.s32 	%p4, %r138, %r67;
	@%p4 bra 	$L__BB0_32;
	mul.lo.s32 	%r3, %r70, %r69;
	neg.s32 	%r4, %r73;
	setp.gt.s32 	%p5, %r73, -1;
	mov.u32 	%r77, %nctaid.x;
	mul.lo.s32 	%r5, %r1, %r77;
	@%p5 bra 	$L__BB0_2;
	bra.uni 	$L__BB0_33;
$L__BB0_2:
	mul.lo.s32 	%r78, %r72, %r69;
	mul.lo.s32 	%r79, %r78, %r70;
	shl.b32 	%r6, %r79, 2;
	shl.b32 	%r7, %r74, 2;
	mul.lo.s32 	%r80, %r74, %r70;
	shl.b32 	%r8, %r80, 2;
	mul.lo.s32 	%r9, %r78, %r72;
$L__BB0_3:
	ld.param.u32 	%r136, [_Z18KernelFilterKerneliPKfS0_iiiiiiiPf_param_6];
	ld.param.u32 	%r135, [_Z18KernelFilterKerneliPKfS0_iiiiiiiPf_param_3];
	div.s32 	%r81, %r138, %r70;
	mul.lo.s32 	%r82, %r81, %r70;
	sub.s32 	%r13, %r138, %r82;
	rem.s32 	%r14, %r81, %r69;
	div.s32 	%r83, %r138, %r3;
	rem.s32 	%r84, %r83, %r136;
	mul.lo.s32 	%r85, %r3, %r136;
	div.s32 	%r86, %r138, %r85;
	rem.s32 	%r87, %r86, %r135;
	mad.lo.s32 	%r88, %r9, %r87, %r14;
	mad.lo.s32 	%r15, %r88, %r70, %r13;
	mul.lo.s32 	%r89, %r84, %r3;
	mad.lo.s32 	%r16, %r87, %r85, %r89;
	mad.lo.s32 	%r90, %r74, %r4, %r14;
	setp.lt.s32 	%p6, %r90, 0;
	setp.ge.s32 	%p7, %r90, %r69;
	or.pred  	%p1, %p6, %p7;
	add.s32 	%r91, %r90, %r74;
	setp.lt.s32 	%p8, %r91, 0;
	setp.ge.s32 	%p9, %r91, %r69;
	or.pred  	%p2, %p8, %p9;
	mul.lo.s32 	%r17, %r91, %r70;
	add.s32 	%r92, %r91, %r74;
	setp.lt.s32 	%p10, %r92, 0;
	setp.ge.s32 	%p11, %r92, %r69;
	or.pred  	%p3, %p10, %p11;
	mul.lo.s32 	%r18, %r92, %r70;
	mul.lo.s32 	%r19, %r72, %r87;
	mad.lo.s32 	%r93, %r136, %r87, %r84;
	mad.lo.s32 	%r20, %r69, %r93, %r14;
	mov.f32 	%f65, 0f00000000;
	mov.u32 	%r139, %r4;
	mov.f32 	%f64, %f65;
$L__BB0_4:
	mov.u32 	%r21, %r139;
	mad.lo.s32 	%r22, %r21, %r74, %r13;
	setp.lt.s32 	%p12, %r22, 0;
	setp.ge.s32 	%p13, %r22, %r70;
	or.pred  	%p14, %p12, %p13;
	@%p14 bra 	$L__BB0_30;
	add.s32 	%r23, %r21, %r73;
	add.s32 	%r24, %r16, %r22;
	@%p1 bra 	$L__BB0_8;
	mad.lo.s32 	%r94, %r74, %r4, %r14;
	mad.lo.s32 	%r95, %r94, %r70, %r24;
	mul.wide.s32 	%rd7, %r95, 4;
	add.s64 	%rd8, %rd3, %rd7;
	ld.global.f32 	%f3, [%rd8];
	setp.leu.f32 	%p15, %f3, 0f00000000;
	@%p15 bra 	$L__BB0_8;
	mad.lo.s32 	%r96, %r23, %r3, %r15;
	mul.wide.s32 	%rd9, %r96, 4;
	add.s64 	%rd10, %rd2, %rd9;
	ld.global.f32 	%f43, [%rd10];
	fma.rn.f32 	%f64, %f3, %f43, %f64;
	add.f32 	%f65, %f65, %f43;
$L__BB0_8:
	and.b32  	%r98, %r73, 1;
	setp.eq.b32 	%p16, %r98, 1;
	not.pred 	%p17, %p16;
	mov.b32 	%r140, 1;
	@%p17 bra 	$L__BB0_15;
	@%p2 bra 	$L__BB0_12;
	add.s32 	%r99, %r24, %r17;
	mul.wide.s32 	%rd11, %r99, 4;
	add.s64 	%rd12, %rd3, %rd11;
	ld.global.f32 	%f8, [%rd12];
	setp.leu.f32 	%p18, %f8, 0f00000000;
	@%p18 bra 	$L__BB0_12;
	add.s32 	%r100, %r23, %r72;
	mad.lo.s32 	%r101, %r100, %r3, %r15;
	mul.wide.s32 	%rd13, %r101, 4;
	add.s64 	%rd14, %rd2, %rd13;
	ld.global.f32 	%f44, [%rd14];
	fma.rn.f32 	%f64, %f8, %f44, %f64;
	add.f32 	%f65, %f65, %f44;
$L__BB0_12:
	mov.b32 	%r140, 3;
	@%p3 bra 	$L__BB0_15;
	add.s32 	%r104, %r24, %r18;
	mul.wide.s32 	%rd15, %r104, 4;
	add.s64 	%rd16, %rd3, %rd15;
	ld.global.f32 	%f13, [%rd16];
	setp.leu.f32 	%p19, %f13, 0f00000000;
	@%p19 bra 	$L__BB0_15;
	shl.b32 	%r106, %r72, 1;
	add.s32 	%r107, %r23, %r106;
	mad.lo.s32 	%r108, %r107, %r3, %r15;
	mul.wide.s32 	%rd17, %r108, 4;
	add.s64 	%rd18, %rd2, %rd17;
	ld.global.f32 	%f45, [%rd18];
	fma.rn.f32 	%f64, %f13, %f45, %f64;
	add.f32 	%f65, %f65, %f45;
$L__BB0_15:
	setp.lt.u32 	%p20, %r73, 2;
	@%p20 bra 	$L__BB0_30;
	add.s32 	%r109, %r19, %r140;
	add.s32 	%r110, %r109, 3;
	mad.lo.s32 	%r111, %r72, %r110, %r23;
	mad.lo.s32 	%r112, %r69, %r111, %r14;
	mad.lo.s32 	%r153, %r70, %r112, %r13;
	shl.b32 	%r113, %r73, 1;
	sub.s32 	%r152, %r140, %r113;
	add.s32 	%r114, %r109, 2;
	mad.lo.s32 	%r115, %r72, %r114, %r23;
	mad.lo.s32 	%r116, %r69, %r115, %r14;
	mad.lo.s32 	%r151, %r70, %r116, %r13;
	mul.lo.s32 	%r117, %r72, %r109;
	add.s32 	%r118, %r23, %r117;
	mad.lo.s32 	%r119, %r69, %r118, %r14;
	mad.lo.s32 	%r150, %r70, %r119, %r13;
	add.s32 	%r120, %r117, %r72;
	add.s32 	%r121, %r23, %r120;
	mad.lo.s32 	%r122, %r69, %r121, %r14;
	mad.lo.s32 	%r149, %r70, %r122, %r13;
	sub.s32 	%r123, %r140, %r73;
	mul.lo.s32 	%r124, %r74, %r123;
	add.s32 	%r125, %r124, %r74;
	add.s32 	%r148, %r14, %r125;
	add.s32 	%r126, %r20, %r125;
	mad.lo.s32 	%r147, %r70, %r126, %r22;
	add.s32 	%r127, %r123, 2;
	mul.lo.s32 	%r128, %r74, %r127;
	add.s32 	%r146, %r14, %r128;
	add.s32 	%r129, %r20, %r128;
	mad.lo.s32 	%r145, %r70, %r129, %r22;
	add.s32 	%r130, %r123, 3;
	mul.lo.s32 	%r131, %r74, %r130;
	add.s32 	%r144, %r14, %r131;
	add.s32 	%r132, %r20, %r131;
	mad.lo.s32 	%r143, %r70, %r132, %r22;
	add.s32 	%r133, %r20, %r124;
	mad.lo.s32 	%r142, %r70, %r133, %r22;
	add.s32 	%r141, %r14, %r124;
$L__BB0_17:
	setp.lt.s32 	%p21, %r141, 0;
	setp.ge.s32 	%p22, %r141, %r69;
	or.pred  	%p23, %p21, %p22;
	@%p23 bra 	$L__BB0_20;
	mul.wide.s32 	%rd19, %r142, 4;
	add.s64 	%rd20, %rd3, %rd19;
	ld.global.f32 	%f20, [%rd20];
	setp.leu.f32 	%p24, %f20, 0f00000000;
	@%p24 bra 	$L__BB0_20;
	mul.wide.s32 	%rd21, %r150, 4;
	add.s64 	%rd22, %rd2, %rd21;
	ld.global.f32 	%f46, [%rd22];
	fma.rn.f32 	%f64, %f20, %f46, %f64;
	add.f32 	%f65, %f65, %f46;
$L__BB0_20:
	setp.lt.s32 	%p25, %r148, 0;
	setp.ge.s32 	%p26, %r148, %r69;
	or.pred  	%p27, %p25, %p26;
	@%p27 bra 	$L__BB0_23;
	mul.wide.s32 	%rd23, %r147, 4;
	add.s64 	%rd24, %rd3, %rd23;
	ld.global.f32 	%f25, [%rd24];
	setp.leu.f32 	%p28, %f25, 0f00000000;
	@%p28 bra 	$L__BB0_23;
	mul.wide.s32 	%rd25, %r149, 4;
	add.s64 	%rd26, %rd2, %rd25;
	ld.global.f32 	%f47, [%rd26];
	fma.rn.f32 	%f64, %f25, %f47, %f64;
	add.f32 	%f65, %f65, %f47;
$L__BB0_23:
	setp.lt.s32 	%p29, %r146, 0;
	setp.ge.s32 	%p30, %r146, %r69;
	or.pred  	%p31, %p29, %p30;
	@%p31 bra 	$L__BB0_26;
	mul.wide.s32 	%rd27, %r145, 4;
	add.s64 	%rd28, %rd3, %rd27;
	ld.global.f32 	%f30, [%rd28];
	setp.leu.f32 	%p32, %f30, 0f00000000;
	@%p32 bra 	$L__BB0_26;
	mul.wide.s32 	%rd29, %r151, 4;
	add.s64 	%rd30, %rd2, %rd29;
	ld.global.f32 	%f48, [%rd30];
	fma.rn.f32 	%f64, %f30, %f48, %f64;
	add.f32 	%f65, %f65, %f48;
$L__BB0_26:
	setp.lt.s32 	%p33, %r144, 0;
	setp.ge.s32 	%p34, %r144, %r69;
	or.pred  	%p35, %p33, %p34;
	@%p35 bra 	$L__BB0_29;
	mul.wide.s32 	%rd31, %r143, 4;
	add.s64 	%rd32, %rd3, %rd31;
	ld.global.f32 	%f35, [%rd32];
	setp.leu.f32 	%p36, %f35, 0f00000000;
	@%p36 bra 	$L__BB0_29;
	mul.wide.s32 	%rd33, %r153, 4;
	add.s64 	%rd34, %rd2, %rd33;
	ld.global.f32 	%f49, [%rd34];
	fma.rn.f32 	%f64, %f35, %f49, %f64;
	add.f32 	%f65, %f65, %f49;
$L__BB0_29:
	add.s32 	%r153, %r153, %r6;
	add.s32 	%r152, %r152, 4;
	add.s32 	%r151, %r151, %r6;
	add.s32 	%r150, %r150, %r6;
	add.s32 	%r149, %r149, %r6;
	add.s32 	%r148, %r148, %r7;
	add.s32 	%r147, %r147, %r8;
	add.s32 	%r146, %r146, %r7;
	add.s32 	%r145, %r145, %r8;
	add.s32 	%r144, %r144, %r7;
	add.s32 	%r143, %r143, %r8;
	add.s32 	%r142, %r142, %r8;
	add.s32 	%r141, %r141, %r7;
	setp.ne.s32 	%p37, %r152, 1;
	@%p37 bra 	$L__BB0_17;
$L__BB0_30:
	add.s32 	%r139, %r21, 1;
	setp.ne.s32 	%p38, %r21, %r73;
	@%p38 bra 	$L__BB0_4;
	ld.param.u64 	%rd40, [_Z18KernelFilterKerneliPKfS0_iiiiiiiPf_param_10];
	add.f32 	%f50, %f65, 0f322BCC77;
	div.rn.f32 	%f51, %f64, %f50;
	cvta.to.global.u64 	%rd35, %rd40;
	mul.wide.s32 	%rd36, %r138, 4;
	add.s64 	%rd37, %rd35, %rd36;
	st.global.f32 	[%rd37], %f51;
	add.s32 	%r138, %r138, %r5;
	setp.lt.s32 	%p39, %r138, %r67;
	@%p39 bra 	$L__BB0_3;
$L__BB0_32:
	ret;
$L__BB0_33:
	mul.wide.s32 	%rd38, %r138, 4;
	add.s64 	%rd39, %rd1, %rd38;
	mov.b32 	%r134, 0;
	st.global.u32 	[%rd39], %r134;
	add.s32 	%r138, %r138, %r5;
	setp.lt.s32 	%p40, %r138, %r67;
	@%p40 bra 	$L__BB0_33;
	bra.uni 	$L__BB0_32;

}
	// .globl	_Z26KernelFilterGridGradKerneliPKfS0_S0_iiiiiiiPf
.visible .entry _Z26KernelFilterGridGradKerneliPKfS0_S0_iiiiiiiPf(
	.param .u32 _Z26KernelFilterGridGradKerneliPKfS0_S0_iiiiiiiPf_param_0,
	.param .u64 .ptr .align 1 _Z26KernelFilterGridGradKerneliPKfS0_S0_iiiiiiiPf_param_1,
	.param .u64 .ptr .align 1 _Z26KernelFilterGridGradKerneliPKfS0_S0_iiiiiiiPf_param_2,
	.param .u64 .ptr .align 1 _Z26KernelFilterGridGradKerneliPKfS0_S0_iiiiiiiPf_param_3,
	.param .u32 _Z26KernelFilterGridGradKerneliPKfS0_S0_iiiiiiiPf_param_4,
	.param .u32 _Z26KernelFilterGridGradKerneliPKfS0_S0_iiiiiiiPf_param_5,
	.param .u32 _Z26KernelFilterGridGradKerneliPKfS0_S0_iiiiiiiPf_param_6,
	.param .u32 _Z26KernelFilterGridGradKerneliPKfS0_S0_iiiiiiiPf_param_7,
	.param .u32 _Z26KernelFilterGridGradKerneliPKfS0_S0_iiiiiiiPf_param_8,
	.param .u32 _Z26KernelFilterGridGradKerneliPKfS0_S0_iiiiiiiPf_param_9,
	.param .u32 _Z26KernelFilterGridGradKerneliPKfS0_S0_iiiiiiiPf_param_10,
	.param .u64 .ptr .align 1 _Z26KernelFilterGridGradKerneliPKfS0_S0_iiiiiiiPf_param_11
)
{
	.reg .pred 	%p<49>;
	.reg .b32 	%r<190>;
	.reg .b32 	%f<62>;
	.reg .b64 	%rd<49>;

	ld.param.u32 	%r86, [_Z26KernelFilterGridGradKerneliPKfS0_S0_iiiiiiiPf_param_0];
	ld.param.u64 	%rd7, [_Z26KernelFilterGridGradKerneliPKfS0_S0_iiiiiiiPf_param_1];
	ld.param.u64 	%rd8, [_Z26KernelFilterGridGradKerneliPKfS0_S0_iiiiiiiPf_param_2];
	ld.param.u64 	%rd5, [_Z26KernelFilterGridGradKerneliPKfS0_S0_iiiiiiiPf_param_3];
	ld.param.u32 	%r88, [_Z26KernelFilterGridGradKerneliPKfS0_S0_iiiiiiiPf_param_5];
	ld.param.u32 	%r89, [_Z26KernelFilterGridGradKerneliPKfS0_S0_iiiiiiiPf_param_6];
	ld.param.u32 	%r91, [_Z26KernelFilterGridGradKerneliPKfS0_S0_iiiiiiiPf_param_8];
	ld.param.u32 	%r92, [_Z26KernelFilterGridGradKerneliPKfS0_S0_iiiiiiiPf_param_9];
	ld.param.u32 	%r93, [_Z26KernelFilterGridGradKerneliPKfS0_S0_iiiiiiiPf_param_10];
	ld.param.u64 	%rd6, [_Z26KernelFilterGridGradKerneliPKfS0_S0_iiiiiiiPf_param_11];
	cvta.to.global.u64 	%rd1, %rd6;
	cvta.to.global.u64 	%rd2, %rd8;
	cvta.to.global.u64 	%rd3, %rd7;
	mov.u32 	%r94, %ctaid.x;
	mov.u32 	%r1, %ntid.x;
	mov.u32 	%r95, %tid.x;
	mad.lo.s32 	%r172, %r94, %r1, %r95;
	setp.ge.s32 	%p4, %r172, %r86;
	@%p4 bra 	$L__BB1_41;
	mul.lo.s32 	%r3, %r89, %r88;
	neg.s32 	%r4, %r92;
	setp.gt.s32 	%p5, %r92, -1;
	mov.u32 	%r96, %nctaid.x;
	mul.lo.s32 	%r5, %r1, %r96;
	@%p5 bra 	$L__BB1_2;
	bra.uni 	$L__BB1_42;
$L__BB1_2:
	mul.lo.s32 	%r6, %r93, %r4;
	and.b32  	%r7, %r92, 1;
	shl.b32 	%r8, %r91, 1;
	mul.lo.s32 	%r97, %r91, %r89;
	mul.lo.s32 	%r98, %r97, %r88;
	shl.b32 	%r9, %r98, 2;
	shl.b32 	%r99, %r92, 1;
	neg.s32 	%r10, %r99;
	sub.s32 	%r11, 1, %r92;
	shl.b32 	%r12, %r93, 2;
	mul.lo.s32 	%r100, %r93, %r89;
	shl.b32 	%r13, %r100, 2;
	sub.s32 	%r14, 2, %r92;
	sub.s32 	%r15, 3, %r92;
	cvta.to.global.u64 	%rd4, %rd5;
$L__BB1_3:
	ld.param.u32 	%r170, [_Z26KernelFilterGridGradKerneliPKfS0_S0_iiiiiiiPf_param_7];
	ld.param.u32 	%r169, [_Z26KernelFilterGridGradKerneliPKfS0_S0_iiiiiiiPf_param_4];
	div.s32 	%r101, %r172, %r89;
	mul.lo.s32 	%r102, %r101, %r89;
	sub.s32 	%r19, %r172, %r102;
	rem.s32 	%r20, %r101, %r88;
	div.s32 	%r103, %r172, %r3;
	rem.s32 	%r104, %r103, %r170;
	mul.lo.s32 	%r105, %r3, %r170;
	div.s32 	%r106, %r172, %r105;
	rem.s32 	%r107, %r106, %r169;
	mul.lo.s32 	%r108, %r3, %r91;
	mul.lo.s32 	%r23, %r91, %r107;
	mul.lo.s32 	%r21, %r23, %r108;
	mul.lo.s32 	%r109, %r104, %r3;
	mad.lo.s32 	%r22, %r107, %r105, %r109;
	add.s32 	%r24, %r23, 3;
	add.s32 	%r25, %r23, 2;
	add.s32 	%r26, %r23, 1;
	mad.lo.s32 	%r110, %r170, %r107, %r104;
	mad.lo.s32 	%r27, %r88, %r110, %r20;
	mov.f32 	%f60, 0f00000000;
	mul.wide.s32 	%rd9, %r172, 4;
	add.s64 	%rd10, %rd3, %rd9;
	mov.u32 	%r173, %r4;
$L__BB1_4:
	mad.lo.s32 	%r29, %r173, %r93, %r19;
	setp.lt.s32 	%p6, %r29, 0;
	setp.ge.s32 	%p7, %r29, %r89;
	or.pred  	%p8, %p6, %p7;
	@%p8 bra 	$L__BB1_39;
	mov.u32 	%r174, %r4;
$L__BB1_6:
	mad.lo.s32 	%r31, %r174, %r93, %r20;
	setp.lt.s32 	%p9, %r31, 0;
	setp.ge.s32 	%p10, %r31, %r88;
	or.pred  	%p11, %p9, %p10;
	@%p11 bra 	$L__BB1_38;
	mad.lo.s32 	%r32, %r31, %r89, %r29;
	add.s32 	%r33, %r32, %r21;
	ld.global.f32 	%f27, [%rd10];
	setp.leu.f32 	%p12, %f27, 0f00000000;
	mov.f32 	%f49, 0f00000000;
	@%p12 bra 	$L__BB1_9;
	sub.s32 	%r111, %r92, %r174;
	sub.s32 	%r112, %r92, %r173;
	mad.lo.s32 	%r113, %r111, %r91, %r112;
	mad.lo.s32 	%r114, %r113, %r3, %r33;
	mul.wide.s32 	%rd11, %r114, 4;
	add.s64 	%rd12, %rd2, %rd11;
	ld.global.f32 	%f49, [%rd12];
$L__BB1_9:
	add.s32 	%r115, %r6, %r31;
	setp.lt.s32 	%p13, %r115, 0;
	setp.ge.s32 	%p14, %r115, %r88;
	or.pred  	%p1, %p13, %p14;
	mul.lo.s32 	%r34, %r115, %r89;
	add.s32 	%r116, %r115, %r93;
	setp.lt.s32 	%p15, %r116, 0;
	setp.ge.s32 	%p16, %r116, %r88;
	or.pred  	%p2, %p15, %p16;
	mul.lo.s32 	%r35, %r116, %r89;
	add.s32 	%r117, %r116, %r93;
	setp.lt.s32 	%p17, %r117, 0;
	setp.ge.s32 	%p18, %r117, %r88;
	or.pred  	%p3, %p17, %p18;
	mul.lo.s32 	%r36, %r117, %r89;
	add.s32 	%r37, %r11, %r174;
	mov.f32 	%f56, 0f00000000;
	add.s32 	%r148, %r14, %r174;
	add.s32 	%r153, %r15, %r174;
	mov.u32 	%r175, %r4;
$L__BB1_10:
	mov.u32 	%r38, %r175;
	mad.lo.s32 	%r39, %r38, %r93, %r29;
	setp.lt.s32 	%p19, %r39, 0;
	setp.ge.s32 	%p20, %r39, %r89;
	or.pred  	%p21, %p19, %p20;
	@%p21 bra 	$L__BB1_36;
	add.s32 	%r40, %r22, %r39;
	add.s32 	%r41, %r38, %r92;
	@%p1 bra 	$L__BB1_14;
	add.s32 	%r118, %r40, %r34;
	mul.wide.s32 	%rd13, %r118, 4;
	add.s64 	%rd14, %rd3, %rd13;
	ld.global.f32 	%f29, [%rd14];
	setp.leu.f32 	%p22, %f29, 0f00000000;
	@%p22 bra 	$L__BB1_14;
	mad.lo.s32 	%r119, %r41, %r3, %r33;
	mul.wide.s32 	%rd15, %r119, 4;
	add.s64 	%rd16, %rd2, %rd15;
	ld.global.f32 	%f30, [%rd16];
	add.f32 	%f56, %f56, %f30;
$L__BB1_14:
	setp.eq.s32 	%p23, %r7, 0;
	mov.b32 	%r176, 1;
	@%p23 bra 	$L__BB1_21;
	@%p2 bra 	$L__BB1_18;
	add.s32 	%r121, %r40, %r35;
	mul.wide.s32 	%rd17, %r121, 4;
	add.s64 	%rd18, %rd3, %rd17;
	ld.global.f32 	%f31, [%rd18];
	setp.leu.f32 	%p24, %f31, 0f00000000;
	@%p24 bra 	$L__BB1_18;
	add.s32 	%r122, %r41, %r91;
	mad.lo.s32 	%r123, %r122, %r3, %r33;
	mul.wide.s32 	%rd19, %r123, 4;
	add.s64 	%rd20, %rd2, %rd19;
	ld.global.f32 	%f32, [%rd20];
	add.f32 	%f56, %f56, %f32;
$L__BB1_18:
	mov.b32 	%r176, 3;
	@%p3 bra 	$L__BB1_21;
	add.s32 	%r126, %r40, %r36;
	mul.wide.s32 	%rd21, %r126, 4;
	add.s64 	%rd22, %rd3, %rd21;
	ld.global.f32 	%f33, [%rd22];
	setp.leu.f32 	%p25, %f33, 0f00000000;
	@%p25 bra 	$L__BB1_21;
	add.s32 	%r128, %r41, %r8;
	mad.lo.s32 	%r129, %r128, %r3, %r33;
	mul.wide.s32 	%rd23, %r129, 4;
	add.s64 	%rd24, %rd2, %rd23;
	ld.global.f32 	%f34, [%rd24];
	add.f32 	%f56, %f56, %f34;
$L__BB1_21:
	setp.lt.u32 	%p26, %r92, 2;
	@%p26 bra 	$L__BB1_36;
	add.s32 	%r130, %r24, %r176;
	mad.lo.s32 	%r131, %r91, %r130, %r41;
	mad.lo.s32 	%r132, %r88, %r131, %r31;
	mad.lo.s32 	%r189, %r89, %r132, %r29;
	add.s32 	%r188, %r10, %r176;
	add.s32 	%r133, %r25, %r176;
	mad.lo.s32 	%r134, %r91, %r133, %r41;
	mad.lo.s32 	%r135, %r88, %r134, %r31;
	mad.lo.s32 	%r187, %r89, %r135, %r29;
	add.s32 	%r136, %r23, %r176;
	mad.lo.s32 	%r137, %r91, %r136, %r41;
	mad.lo.s32 	%r138, %r88, %r137, %r31;
	mad.lo.s32 	%r186, %r89, %r138, %r29;
	add.s32 	%r139, %r26, %r176;
	mad.lo.s32 	%r140, %r91, %r139, %r41;
	mad.lo.s32 	%r141, %r88, %r140, %r31;
	mad.lo.s32 	%r185, %r89, %r141, %r29;
	add.s32 	%r142, %r37, %r176;
	mul.lo.s32 	%r143, %r93, %r142;
	add.s32 	%r184, %r20, %r143;
	add.s32 	%r144, %r27, %r143;
	mad.lo.s32 	%r145, %r89, %r144, %r19;
	add.s32 	%r146, %r173, %r38;
	mul.lo.s32 	%r147, %r93, %r146;
	add.s32 	%r183, %r145, %r147;
	add.s32 	%r149, %r148, %r176;
	mul.lo.s32 	%r150, %r93, %r149;
	add.s32 	%r182, %r20, %r150;
	add.s32 	%r151, %r27, %r150;
	mad.lo.s32 	%r152, %r89, %r151, %r19;
	add.s32 	%r181, %r152, %r147;
	add.s32 	%r154, %r153, %r176;
	mul.lo.s32 	%r155, %r93, %r154;
	add.s32 	%r180, %r20, %r155;
	add.s32 	%r156, %r27, %r155;
	mad.lo.s32 	%r157, %r89, %r156, %r19;
	add.s32 	%r179, %r157, %r147;
	add.s32 	%r158, %r4, %r174;
	add.s32 	%r159, %r158, %r176;
	mul.lo.s32 	%r160, %r93, %r159;
	add.s32 	%r161, %r27, %r160;
	mad.lo.s32 	%r162, %r89, %r161, %r19;
	add.s32 	%r178, %r162, %r147;
	add.s32 	%r177, %r20, %r160;
$L__BB1_23:
	setp.lt.s32 	%p27, %r177, 0;
	setp.ge.s32 	%p28, %r177, %r88;
	or.pred  	%p29, %p27, %p28;
	@%p29 bra 	$L__BB1_26;
	mul.wide.s32 	%rd25, %r178, 4;
	add.s64 	%rd26, %rd3, %rd25;
	ld.global.f32 	%f35, [%rd26];
	setp.leu.f32 	%p30, %f35, 0f00000000;
	@%p30 bra 	$L__BB1_26;
	mul.wide.s32 	%rd27, %r186, 4;
	add.s64 	%rd28, %rd2, %rd27;
	ld.global.f32 	%f36, [%rd28];
	add.f32 	%f56, %f56, %f36;
$L__BB1_26:
	setp.lt.s32 	%p31, %r184, 0;
	setp.ge.s32 	%p32, %r184, %r88;
	or.pred  	%p33, %p31, %p32;
	@%p33 bra 	$L__BB1_29;
	mul.wide.s32 	%rd29, %r183, 4;
	add.s64 	%rd30, %rd3, %rd29;
	ld.global.f32 	%f37, [%rd30];
	setp.leu.f32 	%p34, %f37, 0f00000000;
	@%p34 bra 	$L__BB1_29;
	mul.wide.s32 	%rd31, %r185, 4;
	add.s64 	%rd32, %rd2, %rd31;
	ld.global.f32 	%f38, [%rd32];
	add.f32 	%f56, %f56, %f38;
$L__BB1_29:
	setp.lt.s32 	%p35, %r182, 0;
	setp.ge.s32 	%p36, %r182, %r88;
	or.pred  	%p37, %p35, %p36;
	@%p37 bra 	$L__BB1_32;
	mul.wide.s32 	%rd33, %r181, 4;
	add.s64 	%rd34, %rd3, %rd33;
	ld.global.f32 	%f39, [%rd34];
	setp.leu.f32 	%p38, %f39, 0f00000000;
	@%p38 bra 	$L__BB1_32;
	mul.wide.s32 	%rd35, %r187, 4;
	add.s64 	%rd36, %rd2, %rd35;
	ld.global.f32 	%f40, [%rd36];
	add.f32 	%f56, %f56, %f40;
$L__BB1_32:
	setp.lt.s32 	%p39, %r180, 0;
	setp.ge.s32 	%p40, %r180, %r88;
	or.pred  	%p41, %p39, %p40;
	@%p41 bra 	$L__BB1_35;
	mul.wide.s32 	%rd37, %r179, 4;
	add.s64 	%rd38, %rd3, %rd37;
	ld.global.f32 	%f41, [%rd38];
	setp.leu.f32 	%p42, %f41, 0f00000000;
	@%p42 bra 	$L__BB1_35;
	mul.wide.s32 	%rd39, %r189, 4;
	add.s64 	%rd40, %rd2, %rd39;
	ld.global.f32 	%f42, [%rd40];
	add.f32 	%f56, %f56, %f42;
$L__BB1_35:
	add.s32 	%r189, %r189, %r9;
	add.s32 	%r188, %r188, 4;
	add.s32 	%r187, %r187, %r9;
	add.s32 	%r186, %r186, %r9;
	add.s32 	%r185, %r185, %r9;
	add.s32 	%r184, %r184, %r12;
	add.s32 	%r183, %r183, %r13;
	add.s32 	%r182, %r182, %r12;
	add.s32 	%r181, %r181, %r13;
	add.s32 	%r180, %r180, %r12;
	add.s32 	%r179, %r179, %r13;
	add.s32 	%r178, %r178, %r13;
	add.s32 	%r177, %r177, %r12;
	setp.ne.s32 	%p43, %r188, 1;
	@%p43 bra 	$L__BB1_23;
$L__BB1_36:
	add.s32 	%r175, %r38, 1;
	setp.ne.s32 	%p44, %r38, %r92;
	@%p44 bra 	$L__BB1_10;
	add.f32 	%f43, %f56, 0f322BCC77;
	add.s32 	%r163, %r22, %r32;
	mul.wide.s32 	%rd41, %r163, 4;
	add.s64 	%rd42, %rd4, %rd41;
	ld.global.f32 	%f44, [%rd42];
	mul.f32 	%f45, %f49, %f44;
	div.rn.f32 	%f46, %f45, %f43;
	add.f32 	%f60, %f60, %f46;
$L__BB1_38:
	add.s32 	%r83, %r174, 1;
	setp.ne.s32 	%p45, %r92, %r174;
	mov.u32 	%r174, %r83;
	@%p45 bra 	$L__BB1_6;
$L__BB1_39:
	add.s32 	%r84, %r173, 1;
	setp.ne.s32 	%p46, %r92, %r173;
	mov.u32 	%r173, %r84;
	@%p46 bra 	$L__BB1_4;
	ld.param.u64 	%rd48, [_Z26KernelFilterGridGradKerneliPKfS0_S0_iiiiiiiPf_param_11];
	ld.param.u32 	%r167, [_Z26KernelFilterGridGradKerneliPKfS0_S0_iiiiiiiPf_param_0];
	cvta.to.global.u64 	%rd43, %rd48;
	mul.wide.s32 	%rd44, %r172, 4;
	add.s64 	%rd45, %rd43, %rd44;
	st.global.f32 	[%rd45], %f60;
	mov.u32 	%r164, %ntid.x;
	mov.u32 	%r165, %nctaid.x;
	mad.lo.s32 	%r172, %r164, %r165, %r172;
	setp.lt.s32 	%p47, %r172, %r167;
	@%p47 bra 	$L__BB1_3;
$L__BB1_41:
	ret;
$L__BB1_42:
	ld.param.u32 	%r168, [_Z26KernelFilterGridGradKerneliPKfS0_S0_iiiiiiiPf_param_0];
	mul.wide.s32 	%rd46, %r172, 4;
	add.s64 	%rd47, %rd1, %rd46;
	mov.b32 	%r166, 0;
	st.global.u32 	[%rd47], %r166;
	add.s32 	%r172, %r172, %r5;
	setp.lt.s32 	%p48, %r172, %r168;
	@%p48 bra 	$L__BB1_42;
	bra.uni 	$L__BB1_41;

}
	// .globl	_Z28KernelFilterKernelGradKerneliPKfS0_S0_iiiiiiiPf
.visible .entry _Z28KernelFilterKernelGradKerneliPKfS0_S0_iiiiiiiPf(
	.param .u32 _Z28KernelFilterKernelGradKerneliPKfS0_S0_iiiiiiiPf_param_0,
	.param .u64 .ptr .align 1 _Z28KernelFilterKernelGradKerneliPKfS0_S0_iiiiiiiPf_param_1,
	.param .u64 .ptr .align 1 _Z28KernelFilterKernelGradKerneliPKfS0_S0_iiiiiiiPf_param_2,
	.param .u64 .ptr .align 1 _Z28KernelFilterKernelGradKerneliPKfS0_S0_iiiiiiiPf_param_3,
	.param .u32 _Z28KernelFilterKernelGradKerneliPKfS0_S0_iiiiiiiPf_param_4,
	.param .u32 _Z28KernelFilterKernelGradKerneliPKfS0_S0_iiiiiiiPf_param_5,
	.param .u32 _Z28KernelFilterKernelGradKerneliPKfS0_S0_iiiiiiiPf_param_6,
	.param .u32 _Z28KernelFilterKernelGradKerneliPKfS0_S0_iiiiiiiPf_param_7,
	.param .u32 _Z28KernelFilterKernelGradKerneliPKfS0_S0_iiiiiiiPf_param_8,
	.param .u32 _Z28KernelFilterKernelGradKerneliPKfS0_S0_iiiiiiiPf_param_9,
	.param .u32 _Z28KernelFilterKernelGradKerneliPKfS0_S0_iiiiiiiPf_param_10,
	.param .u64 .ptr .align 1 _Z28KernelFilterKernelGradKerneliPKfS0_S0_iiiiiiiPf_param_11
)
{
	.reg .pred 	%p<75>;
	.reg .b32 	%r<180>;
	.reg .b32 	%f<144>;
	.reg .b64 	%rd<70>;

	ld.param.u32 	%r78, [_Z28KernelFilterKernelGradKerneliPKfS0_S0_iiiiiiiPf_param_0];
	ld.param.u64 	%rd12, [_Z28KernelFilterKernelGradKerneliPKfS0_S0_iiiiiiiPf_param_1];
	ld.param.u64 	%rd13, [_Z28KernelFilterKernelGradKerneliPKfS0_S0_iiiiiiiPf_param_2];
	ld.param.u64 	%rd14, [_Z28KernelFilterKernelGradKerneliPKfS0_S0_iiiiiiiPf_param_3];
	ld.param.u32 	%r79, [_Z28KernelFilterKernelGradKerneliPKfS0_S0_iiiiiiiPf_param_4];
	ld.param.u32 	%r80, [_Z28KernelFilterKernelGradKerneliPKfS0_S0_iiiiiiiPf_param_5];
	ld.param.u32 	%r81, [_Z28KernelFilterKernelGradKerneliPKfS0_S0_iiiiiiiPf_param_6];
	ld.param.u32 	%r82, [_Z28KernelFilterKernelGradKerneliPKfS0_S0_iiiiiiiPf_param_7];
	ld.param.u32 	%r83, [_Z28KernelFilterKernelGradKerneliPKfS0_S0_iiiiiiiPf_param_8];
	ld.param.u32 	%r84, [_Z28KernelFilterKernelGradKerneliPKfS0_S0_iiiiiiiPf_param_9];
	ld.param.u32 	%r85, [_Z28KernelFilterKernelGradKerneliPKfS0_S0_iiiiiiiPf_param_10];
	ld.param.u64 	%rd15, [_Z28KernelFilterKernelGradKerneliPKfS0_S0_iiiiiiiPf_param_11];
	cvta.to.global.u64 	%rd1, %rd15;
	cvta.to.global.u64 	%rd2, %rd14;
	cvta.to.global.u64 	%rd3, %rd13;
	cvta.to.global.u64 	%rd4, %rd12;
	mov.u32 	%r86, %ctaid.x;
	mov.u32 	%r1, %ntid.x;
	mov.u32 	%r87, %tid.x;
	mad.lo.s32 	%r167, %r86, %r1, %r87;
	setp.ge.s32 	%p4, %r167, %r78;
	@%p4 bra 	$L__BB2_37;
	mul.lo.s32 	%r3, %r83, %r83;
	mul.lo.s32 	%r4, %r81, %r80;
	mul.lo.s32 	%r5, %r3, %r4;
	mul.lo.s32 	%r6, %r4, %r82;
	neg.s32 	%r7, %r84;
	setp.lt.s32 	%p5, %r84, 0;
	mov.u32 	%r88, %nctaid.x;
	mul.lo.s32 	%r8, %r1, %r88;
	@%p5 bra 	$L__BB2_38;
	and.b32  	%r9, %r84, 1;
$L__BB2_3:
	setp.lt.s32 	%p6, %r82, 1;
	div.s32 	%r89, %r167, %r81;
	mul.lo.s32 	%r90, %r89, %r81;
	sub.s32 	%r47, %r167, %r90;
	rem.s32 	%r48, %r89, %r80;
	div.s32 	%r91, %r167, %r4;
	rem.s32 	%r49, %r91, %r3;
	div.s32 	%r92, %r49, %r83;
	mul.lo.s32 	%r93, %r92, %r83;
	sub.s32 	%r94, %r49, %r93;
	sub.s32 	%r95, %r94, %r84;
	mad.lo.s32 	%r50, %r95, %r85, %r47;
	sub.s32 	%r96, %r92, %r84;
	mad.lo.s32 	%r51, %r96, %r85, %r48;
	setp.gt.s32 	%p7, %r50, -1;
	setp.lt.s32 	%p8, %r50, %r81;
	and.pred  	%p9, %p7, %p8;
	setp.gt.s32 	%p10, %r51, -1;
	setp.lt.s32 	%p11, %r51, %r80;
	and.pred  	%p12, %p10, %p11;
	and.pred  	%p14, %p9, %p12;
	not.pred 	%p15, %p14;
	mov.f32 	%f142, 0f00000000;
	or.pred  	%p16, %p15, %p6;
	@%p16 bra 	$L__BB2_36;
	mul.lo.s32 	%r98, %r3, %r4;
	div.s32 	%r99, %r167, %r98;
	rem.s32 	%r100, %r99, %r79;
	mul.lo.s32 	%r52, %r6, %r100;
	add.s32 	%r101, %r50, %r52;
	mad.lo.s32 	%r53, %r51, %r81, %r101;
	sub.s32 	%r54, %r84, %r49;
	mad.lo.s32 	%r55, %r48, %r81, %r47;
	mad.lo.s32 	%r102, %r85, %r7, %r48;
	setp.lt.s32 	%p17, %r102, 0;
	setp.ge.s32 	%p18, %r102, %r80;
	or.pred  	%p1, %p17, %p18;
	mul.lo.s32 	%r56, %r102, %r81;
	add.s32 	%r103, %r102, %r85;
	setp.lt.s32 	%p19, %r103, 0;
	setp.ge.s32 	%p20, %r103, %r80;
	or.pred  	%p2, %p19, %p20;
	mul.lo.s32 	%r57, %r103, %r81;
	add.s32 	%r104, %r103, %r85;
	setp.lt.s32 	%p21, %r104, 0;
	setp.ge.s32 	%p22, %r104, %r80;
	or.pred  	%p3, %p21, %p22;
	mul.lo.s32 	%r58, %r104, %r81;
	mov.f32 	%f142, 0f00000000;
	mov.b32 	%r176, 0;
$L__BB2_5:
	mul.lo.s32 	%r60, %r176, %r4;
	add.s32 	%r105, %r53, %r60;
	mul.wide.s32 	%rd16, %r105, 4;
	add.s64 	%rd17, %rd4, %rd16;
	ld.global.f32 	%f26, [%rd17];
	setp.leu.f32 	%p23, %f26, 0f00000000;
	@%p23 bra 	$L__BB2_35;
	add.s32 	%r61, %r60, %r52;
	mov.f32 	%f135, 0f00000000;
	mov.u32 	%r177, %r7;
	mov.f32 	%f134, %f135;
$L__BB2_7:
	mov.u32 	%r62, %r177;
	mad.lo.s32 	%r63, %r62, %r85, %r47;
	setp.lt.s32 	%p24, %r63, 0;
	setp.ge.s32 	%p25, %r63, %r81;
	or.pred  	%p26, %p24, %p25;
	@%p26 bra 	$L__BB2_33;
	add.s32 	%r64, %r61, %r63;
	add.s32 	%r65, %r54, %r62;
	@%p1 bra 	$L__BB2_11;
	add.s32 	%r106, %r64, %r56;
	mul.wide.s32 	%rd18, %r106, 4;
	add.s64 	%rd19, %rd4, %rd18;
	ld.global.f32 	%f29, [%rd19];
	setp.leu.f32 	%p27, %f29, 0f00000000;
	@%p27 bra 	$L__BB2_11;
	mad.lo.s32 	%r107, %r65, %r4, %r167;
	mul.wide.s32 	%rd20, %r107, 4;
	add.s64 	%rd21, %rd3, %rd20;
	ld.global.f32 	%f74, [%rd21];
	fma.rn.f32 	%f135, %f29, %f74, %f135;
	add.f32 	%f134, %f134, %f74;
$L__BB2_11:
	setp.eq.s32 	%p28, %r9, 0;
	mov.b32 	%r178, 1;
	@%p28 bra 	$L__BB2_18;
	@%p2 bra 	$L__BB2_15;
	add.s32 	%r109, %r64, %r57;
	mul.wide.s32 	%rd22, %r109, 4;
	add.s64 	%rd23, %rd4, %rd22;
	ld.global.f32 	%f34, [%rd23];
	setp.leu.f32 	%p29, %f34, 0f00000000;
	@%p29 bra 	$L__BB2_15;
	add.s32 	%r110, %r65, %r83;
	mad.lo.s32 	%r111, %r110, %r4, %r167;
	mul.wide.s32 	%rd24, %r111, 4;
	add.s64 	%rd25, %rd3, %rd24;
	ld.global.f32 	%f75, [%rd25];
	fma.rn.f32 	%f135, %f34, %f75, %f135;
	add.f32 	%f134, %f134, %f75;
$L__BB2_15:
	mov.b32 	%r178, 3;
	@%p3 bra 	$L__BB2_18;
	add.s32 	%r114, %r64, %r58;
	mul.wide.s32 	%rd26, %r114, 4;
	add.s64 	%rd27, %rd4, %rd26;
	ld.global.f32 	%f39, [%rd27];
	setp.leu.f32 	%p30, %f39, 0f00000000;
	@%p30 bra 	$L__BB2_18;
	shl.b32 	%r116, %r83, 1;
	add.s32 	%r117, %r65, %r116;
	mad.lo.s32 	%r118, %r117, %r4, %r167;
	mul.wide.s32 	%rd28, %r118, 4;
	add.s64 	%rd29, %rd3, %rd28;
	ld.global.f32 	%f76, [%rd29];
	fma.rn.f32 	%f135, %f39, %f76, %f135;
	add.f32 	%f134, %f134, %f76;
$L__BB2_18:
	setp.lt.u32 	%p31, %r84, 2;
	@%p31 bra 	$L__BB2_33;
	sub.s32 	%r179, %r178, %r84;
$L__BB2_20:
	mad.lo.s32 	%r69, %r179, %r85, %r48;
	setp.lt.s32 	%p32, %r69, 0;
	setp.ge.s32 	%p33, %r69, %r80;
	or.pred  	%p34, %p32, %p33;
	@%p34 bra 	$L__BB2_23;
	mad.lo.s32 	%r119, %r69, %r81, %r64;
	mul.wide.s32 	%rd30, %r119, 4;
	add.s64 	%rd31, %rd4, %rd30;
	ld.global.f32 	%f46, [%rd31];
	setp.leu.f32 	%p35, %f46, 0f00000000;
	@%p35 bra 	$L__BB2_23;
	add.s32 	%r120, %r179, %r84;
	mad.lo.s32 	%r121, %r120, %r83, %r65;
	mad.lo.s32 	%r122, %r121, %r4, %r167;
	mul.wide.s32 	%rd32, %r122, 4;
	add.s64 	%rd33, %rd3, %rd32;
	ld.global.f32 	%f77, [%rd33];
	fma.rn.f32 	%f135, %f46, %f77, %f135;
	add.f32 	%f134, %f134, %f77;
$L__BB2_23:
	add.s32 	%r70, %r69, %r85;
	setp.lt.s32 	%p36, %r70, 0;
	setp.ge.s32 	%p37, %r70, %r80;
	or.pred  	%p38, %p36, %p37;
	@%p38 bra 	$L__BB2_26;
	mad.lo.s32 	%r123, %r70, %r81, %r64;
	mul.wide.s32 	%rd34, %r123, 4;
	add.s64 	%rd35, %rd4, %rd34;
	ld.global.f32 	%f51, [%rd35];
	setp.leu.f32 	%p39, %f51, 0f00000000;
	@%p39 bra 	$L__BB2_26;
	add.s32 	%r124, %r179, %r84;
	mad.lo.s32 	%r125, %r83, %r124, %r83;
	add.s32 	%r126, %r65, %r125;
	mad.lo.s32 	%r127, %r126, %r4, %r167;
	mul.wide.s32 	%rd36, %r127, 4;
	add.s64 	%rd37, %rd3, %rd36;
	ld.global.f32 	%f78, [%rd37];
	fma.rn.f32 	%f135, %f51, %f78, %f135;
	add.f32 	%f134, %f134, %f78;
$L__BB2_26:
	add.s32 	%r71, %r70, %r85;
	setp.lt.s32 	%p40, %r71, 0;
	setp.ge.s32 	%p41, %r71, %r80;
	or.pred  	%p42, %p40, %p41;
	@%p42 bra 	$L__BB2_29;
	mad.lo.s32 	%r128, %r71, %r81, %r64;
	mul.wide.s32 	%rd38, %r128, 4;
	add.s64 	%rd39, %rd4, %rd38;
	ld.global.f32 	%f56, [%rd39];
	setp.leu.f32 	%p43, %f56, 0f00000000;
	@%p43 bra 	$L__BB2_29;
	add.s32 	%r129, %r179, %r84;
	add.s32 	%r130, %r129, 2;
	mad.lo.s32 	%r131, %r130, %r83, %r65;
	mad.lo.s32 	%r132, %r131, %r4, %r167;
	mul.wide.s32 	%rd40, %r132, 4;
	add.s64 	%rd41, %rd3, %rd40;
	ld.global.f32 	%f79, [%rd41];
	fma.rn.f32 	%f135, %f56, %f79, %f135;
	add.f32 	%f134, %f134, %f79;
$L__BB2_29:
	add.s32 	%r72, %r179, 3;
	add.s32 	%r73, %r71, %r85;
	setp.lt.s32 	%p44, %r73, 0;
	setp.ge.s32 	%p45, %r73, %r80;
	or.pred  	%p46, %p44, %p45;
	@%p46 bra 	$L__BB2_32;
	mad.lo.s32 	%r133, %r73, %r81, %r64;
	mul.wide.s32 	%rd42, %r133, 4;
	add.s64 	%rd43, %rd4, %rd42;
	ld.global.f32 	%f61, [%rd43];
	setp.leu.f32 	%p47, %f61, 0f00000000;
	@%p47 bra 	$L__BB2_32;
	add.s32 	%r134, %r72, %r84;
	mad.lo.s32 	%r135, %r134, %r83, %r65;
	mad.lo.s32 	%r136, %r135, %r4, %r167;
	mul.wide.s32 	%rd44, %r136, 4;
	add.s64 	%rd45, %rd3, %rd44;
	ld.global.f32 	%f80, [%rd45];
	fma.rn.f32 	%f135, %f61, %f80, %f135;
	add.f32 	%f134, %f134, %f80;
$L__BB2_32:
	add.s32 	%r179, %r179, 4;
	setp.ne.s32 	%p48, %r72, %r84;
	@%p48 bra 	$L__BB2_20;
$L__BB2_33:
	add.s32 	%r177, %r62, 1;
	setp.ne.s32 	%p49, %r62, %r84;
	@%p49 bra 	$L__BB2_7;
	add.s32 	%r137, %r61, %r55;
	mul.f32 	%f81, %f26, %f134;
	sub.f32 	%f82, %f81, %f135;
	fma.rn.f32 	%f83, %f134, %f134, 0f322BCC77;
	div.rn.f32 	%f84, %f82, %f83;
	mul.wide.s32 	%rd46, %r137, 4;
	add.s64 	%rd47, %rd2, %rd46;
	ld.global.f32 	%f85, [%rd47];
	fma.rn.f32 	%f142, %f84, %f85, %f142;
$L__BB2_35:
	add.s32 	%r176, %r176, 1;
	setp.ne.s32 	%p50, %r176, %r82;
	@%p50 bra 	$L__BB2_5;
$L__BB2_36:
	mul.wide.s32 	%rd48, %r167, 4;
	add.s64 	%rd49, %rd1, %rd48;
	st.global.f32 	[%rd49], %f142;
	add.s32 	%r167, %r167, %r8;
	setp.lt.s32 	%p51, %r167, %r78;
	@%p51 bra 	$L__BB2_3;
$L__BB2_37:
	ret;
$L__BB2_38:
	and.b32  	%r10, %r82, 3;
	and.b32  	%r11, %r82, 2147483644;
	neg.s32 	%r12, %r11;
	shl.b32 	%r13, %r4, 2;
	mul.lo.s32 	%r14, %r82, %r80;
	mul.wide.s32 	%rd10, %r4, 4;
$L__BB2_39:
	setp.gt.s32 	%p52, %r82, 0;
	div.s32 	%r138, %r167, %r81;
	mul.lo.s32 	%r139, %r138, %r81;
	sub.s32 	%r16, %r167, %r139;
	rem.s32 	%r17, %r138, %r80;
	div.s32 	%r140, %r167, %r4;
	rem.s32 	%r141, %r140, %r3;
	div.s32 	%r142, %r167, %r5;
	rem.s32 	%r18, %r142, %r79;
	div.s32 	%r143, %r141, %r83;
	mul.lo.s32 	%r144, %r143, %r83;
	sub.s32 	%r145, %r141, %r144;
	sub.s32 	%r146, %r145, %r84;
	mul.lo.s32 	%r19, %r146, %r85;
	add.s32 	%r20, %r19, %r16;
	sub.s32 	%r147, %r143, %r84;
	mul.lo.s32 	%r21, %r147, %r85;
	add.s32 	%r22, %r21, %r17;
	setp.gt.s32 	%p53, %r20, -1;
	setp.lt.s32 	%p54, %r20, %r81;
	and.pred  	%p55, %p53, %p54;
	setp.gt.s32 	%p56, %r22, -1;
	setp.lt.s32 	%p57, %r22, %r80;
	and.pred  	%p58, %p56, %p57;
	and.pred  	%p60, %p55, %p58;
	and.pred  	%p61, %p60, %p52;
	mov.f32 	%f113, 0f00000000;
	@%p61 bra 	$L__BB2_41;
$L__BB2_40:
	mul.wide.s32 	%rd68, %r167, 4;
	add.s64 	%rd69, %rd1, %rd68;
	st.global.f32 	[%rd69], %f113;
	add.s32 	%r167, %r167, %r8;
	setp.lt.s32 	%p74, %r167, %r78;
	@%p74 bra 	$L__BB2_39;
	bra.uni 	$L__BB2_37;
$L__BB2_41:
	setp.lt.u32 	%p62, %r82, 4;
	mul.lo.s32 	%r149, %r6, %r18;
	add.s32 	%r150, %r20, %r149;
	mad.lo.s32 	%r24, %r22, %r81, %r150;
	mad.lo.s32 	%r151, %r17, %r81, %r16;
	add.s32 	%r25, %r151, %r149;
	mov.f32 	%f113, 0f00000000;
	mov.b32 	%r174, 0;
	@%p62 bra 	$L__BB2_52;
	mul.lo.s32 	%r152, %r82, %r18;
	mad.lo.s32 	%r153, %r80, %r152, %r80;
	add.s32 	%r154, %r17, %r153;
	mad.lo.s32 	%r172, %r81, %r154, %r16;
	add.s32 	%r155, %r152, 2;
	mad.lo.s32 	%r156, %r80, %r155, %r17;
	mad.lo.s32 	%r171, %r81, %r156, %r16;
	add.s32 	%r157, %r152, 3;
	mad.lo.s32 	%r158, %r80, %r157, %r17;
	mad.lo.s32 	%r170, %r81, %r158, %r16;
	mad.lo.s32 	%r159, %r14, %r18, %r17;
	mad.lo.s32 	%r169, %r81, %r159, %r16;
	add.s32 	%r160, %r159, %r21;
	mad.lo.s32 	%r161, %r81, %r160, %r16;
	add.s32 	%r168, %r161, %r19;
	mov.f32 	%f113, 0f00000000;
	mov.u32 	%r173, %r12;
$L__BB2_43:
	mul.wide.s32 	%rd50, %r168, 4;
	add.s64 	%rd5, %rd4, %rd50;
	ld.global.f32 	%f3, [%rd5];
	setp.leu.f32 	%p63, %f3, 0f00000000;
	@%p63 bra 	$L__BB2_45;
	mul.f32 	%f90, %f3, 0f00000000;
	div.rn.f32 	%f91, %f90, 0f322BCC77;
	mul.wide.s32 	%rd51, %r169, 4;
	add.s64 	%rd52, %rd2, %rd51;
	ld.global.f32 	%f92, [%rd52];
	fma.rn.f32 	%f113, %f91, %f92, %f113;
$L__BB2_45:
	add.s64 	%rd7, %rd5, %rd10;
	ld.global.f32 	%f6, [%rd7];
	setp.leu.f32 	%p64, %f6, 0f00000000;
	@%p64 bra 	$L__BB2_47;
	mul.f32 	%f93, %f6, 0f00000000;
	div.rn.f32 	%f94, %f93, 0f322BCC77;
	mul.wide.s32 	%rd53, %r172, 4;
	add.s64 	%rd54, %rd2, %rd53;
	ld.global.f32 	%f95, [%rd54];
	fma.rn.f32 	%f113, %f94, %f95, %f113;
$L__BB2_47:
	add.s64 	%rd8, %rd7, %rd10;
	ld.global.f32 	%f9, [%rd8];
	setp.leu.f32 	%p65, %f9, 0f00000000;
	@%p65 bra 	$L__BB2_49;
	mul.f32 	%f96, %f9, 0f00000000;
	div.rn.f32 	%f97, %f96, 0f322BCC77;
	mul.wide.s32 	%rd55, %r171, 4;
	add.s64 	%rd56, %rd2, %rd55;
	ld.global.f32 	%f98, [%rd56];
	fma.rn.f32 	%f113, %f97, %f98, %f113;
$L__BB2_49:
	add.s64 	%rd57, %rd8, %rd10;
	ld.global.f32 	%f12, [%rd57];
	setp.leu.f32 	%p66, %f12, 0f00000000;
	@%p66 bra 	$L__BB2_51;
	mul.f32 	%f99, %f12, 0f00000000;
	div.rn.f32 	%f100, %f99, 0f322BCC77;
	mul.wide.s32 	%rd58, %r170, 4;
	add.s64 	%rd59, %rd2, %rd58;
	ld.global.f32 	%f101, [%rd59];
	fma.rn.f32 	%f113, %f100, %f101, %f113;
$L__BB2_51:
	add.s32 	%r173, %r173, 4;
	add.s32 	%r172, %r172, %r13;
	add.s32 	%r171, %r171, %r13;
	add.s32 	%r170, %r170, %r13;
	add.s32 	%r169, %r169, %r13;
	add.s32 	%r168, %r168, %r13;
	setp.ne.s32 	%p67, %r173, 0;
	mov.u32 	%r174, %r11;
	@%p67 bra 	$L__BB2_43;
$L__BB2_52:
	setp.eq.s32 	%p68, %r10, 0;
	@%p68 bra 	$L__BB2_40;
	mul.lo.s32 	%r44, %r174, %r4;
	add.s32 	%r162, %r24, %r44;
	mul.wide.s32 	%rd60, %r162, 4;
	add.s64 	%rd9, %rd4, %rd60;
	ld.global.f32 	%f17, [%rd9];
	setp.leu.f32 	%p69, %f17, 0f00000000;
	@%p69 bra 	$L__BB2_55;
	add.s32 	%r163, %r25, %r44;
	mul.f32 	%f102, %f17, 0f00000000;
	div.rn.f32 	%f103, %f102, 0f322BCC77;
	mul.wide.s32 	%rd61, %r163, 4;
	add.s64 	%rd62, %rd2, %rd61;
	ld.global.f32 	%f104, [%rd62];
	fma.rn.f32 	%f113, %f103, %f104, %f113;
$L__BB2_55:
	setp.eq.s32 	%p70, %r10, 1;
	@%p70 bra 	$L__BB2_40;
	add.s32 	%r45, %r44, %r4;
	add.s64 	%rd11, %rd9, %rd10;
	ld.global.f32 	%f20, [%rd11];
	setp.leu.f32 	%p71, %f20, 0f00000000;
	@%p71 bra 	$L__BB2_58;
	add.s32 	%r164, %r25, %r45;
	mul.f32 	%f105, %f20, 0f00000000;
	div.rn.f32 	%f106, %f105, 0f322BCC77;
	mul.wide.s32 	%rd63, %r164, 4;
	add.s64 	%rd64, %rd2, %rd63;
	ld.global.f32 	%f107, [%rd64];
	fma.rn.f32 	%f113, %f106, %f107, %f113;
$L__BB2_58:
	setp.eq.s32 	%p72, %r10, 2;
	@%p72 bra 	$L__BB2_40;
	add.s64 	%rd65, %rd11, %rd10;
	ld.global.f32 	%f23, [%rd65];
	setp.leu.f32 	%p73, %f23, 0f00000000;
	@%p73 bra 	$L__BB2_40;
	add.s32 	%r165, %r45, %r4;
	add.s32 	%r166, %r25, %r165;
	mul.f32 	%f108, %f23, 0f00000000;
	div.rn.f32 	%f109, %f108, 0f322BCC77;
	mul.wide.s32 	%rd66, %r166, 4;
	add.s64 	%rd67, %rd2, %rd66;
	ld.global.f32 	%f110, [%rd67];
	fma.rn.f32 	%f113, %f109, %f110, %f113;
	bra.uni 	$L__BB2_40;

}


// ===== COMPILED SASS (sm_100) =====

	.target	sm_100

	.elftype	@"ET_EXEC"


//--------------------- .note.nv.tkinfo           --------------------------
	.section	.note.nv.tkinfo,"",@"SHT_NOTE"
	.sectionflags	@"SHF_NOTE_NV_TKINFO"
	.tkinfo
        /*0018*/ 	.word	0x00000002
        /*0030*/ 	.string	""
        /*0030*/ 	.string	"ptxas"
        /*0030*/ 	.string	"Cuda compilation tools, release 13.0, V13.0.88"
        /*0030*/ 	.string	"Build cuda_13.0.r13.0/compiler.36424714_0"
        /*0030*/ 	.string	"-arch sm_100 -m 64 "



//--------------------- .note.nv.cuinfo           --------------------------
	.section	.note.nv.cuinfo,"",@"SHT_NOTE"
	.sectionflags	@"SHF_NOTE_NV_CUINFO"
        /*0018*/ 	.short	0x0002
        /*001a*/ 	.short	0x0064
        /*001c*/ 	.short	0x0082
	.zero		2


//--------------------- .nv.info                  --------------------------
	.section	.nv.info,"",@"SHT_CUDA_INFO"
	.align	4


	//----- nvinfo : EIATTR_REGCOUNT
	.align		4
        /*0000*/ 	.byte	0x04, 0x2f
        /*0002*/ 	.short	(.L_1 - .L_0)
	.align		4
.L_0:
        /*0004*/ 	.word	index@(_Z18KernelFilterKerneliPKfS0_iiiiiiiPf)
        /*0008*/ 	.word	0x00000028


	//----- nvinfo : EIATTR_FRAME_SIZE
	.align		4
.L_1:
        /*000c*/ 	.byte	0x04, 0x11
        /*000e*/ 	.short	(.L_3 - .L_2)
	.align		4
.L_2:
        /*0010*/ 	.word	index@($__internal_2_$__cuda_sm3x_div_rn_noftz_f32_slowpath)
        /*0014*/ 	.word	0x00000000


	//----- nvinfo : EIATTR_FRAME_SIZE
	.align		4
.L_3:
        /*0018*/ 	.byte	0x04, 0x11
        /*001a*/ 	.short	(.L_5 - .L_4)
	.align		4
.L_4:
        /*001c*/ 	.word	index@(_Z18KernelFilterKerneliPKfS0_iiiiiiiPf)
        /*0020*/ 	.word	0x00000000


	//----- nvinfo : EIATTR_REGCOUNT
	.align		4
.L_5:
        /*0024*/ 	.byte	0x04, 0x2f
        /*0026*/ 	.short	(.L_7 - .L_6)
	.align		4
.L_6:
        /*0028*/ 	.word	index@(_Z26KernelFilterGridGradKerneliPKfS0_S0_iiiiiiiPf)
        /*002c*/ 	.word	0x0000002a


	//----- nvinfo : EIATTR_FRAME_SIZE
	.align		4
.L_7:
        /*0030*/ 	.byte	0x04, 0x11
        /*0032*/ 	.short	(.L_9 - .L_8)
	.align		4
.L_8:
        /*0034*/ 	.word	index@($__internal_1_$__cuda_sm3x_div_rn_noftz_f32_slowpath)
        /*0038*/ 	.word	0x00000000


	//----- nvinfo : EIATTR_FRAME_SIZE
	.align		4
.L_9:
        /*003c*/ 	.byte	0x04, 0x11
        /*003e*/ 	.short	(.L_11 - .L_10)
	.align		4
.L_10:
        /*0040*/ 	.word	index@(_Z26KernelFilterGridGradKerneliPKfS0_S0_iiiiiiiPf)
        /*0044*/ 	.word	0x00000000


	//----- nvinfo : EIATTR_REGCOUNT
	.align		4
.L_11:
        /*0048*/ 	.byte	0x04, 0x2f
        /*004a*/ 	.short	(.L_13 - .L_12)
	.align		4
.L_12:
        /*004c*/ 	.word	index@(_Z28KernelFilterKernelGradKerneliPKfS0_S0_iiiiiiiPf)
        /*0050*/ 	.word	0x00000020


	//----- nvinfo : EIATTR_FRAME_SIZE
	.align		4
.L_13:
        /*0054*/ 	.byte	0x04, 0x11
        /*0056*/ 	.short	(.L_15 - .L_14)
	.align		4
.L_14:
        /*0058*/ 	.word	index@($__internal_0_$__cuda_sm3x_div_rn_noftz_f32_slowpath)
        /*005c*/ 	.word	0x00000000


	//----- nvinfo : EIATTR_FRAME_SIZE
	.align		4
.L_15:
        /*0060*/ 	.byte	0x04, 0x11
        /*0062*/ 	.short	(.L_17 - .L_16)
	.align		4
.L_16:
        /*0064*/ 	.word	index@(_Z28KernelFilterKernelGradKerneliPKfS0_S0_iiiiiiiPf)
        /*0068*/ 	.word	0x00000000


	//----- nvinfo : EIATTR_MIN_STACK_SIZE
	.align		4
.L_17:
        /*006c*/ 	.byte	0x04, 0x12
        /*006e*/ 	.short	(.L_19 - .L_18)
	.align		4
.L_18:
        /*0070*/ 	.word	index@(_Z28KernelFilterKernelGradKerneliPKfS0_S0_iiiiiiiPf)
        /*0074*/ 	.word	0x00000000


	//----- nvinfo : EIATTR_MIN_STACK_SIZE
	.align		4
.L_19:
        /*0078*/ 	.byte	0x04, 0x12
        /*007a*/ 	.short	(.L_21 - .L_20)
	.align		4
.L_20:
        /*007c*/ 	.word	index@(_Z26KernelFilterGridGradKerneliPKfS0_S0_iiiiiiiPf)
        /*0080*/ 	.word	0x00000000


	//----- nvinfo : EIATTR_MIN_STACK_SIZE
	.align		4
.L_21:
        /*0084*/ 	.byte	0x04, 0x12
        /*0086*/ 	.short	(.L_23 - .L_22)
	.align		4
.L_22:
        /*0088*/ 	.word	index@(_Z18KernelFilterKerneliPKfS0_iiiiiiiPf)
        /*008c*/ 	.word	0x00000000
.L_23:


//--------------------- .nv.compat                --------------------------
	.section	.nv.compat,"",@"SHT_CUDA_COMPAT_INFO"
	.align	4
        /*0000*/ 	.byte	0x02, 0x09, 0x00, 0x00, 0x02, 0x02, 0x01, 0x00, 0x02, 0x05, 0x05, 0x00, 0x03, 0x07, 0x01, 0x01
        /*0010*/ 	.byte	0x02, 0x03, 0x00, 0x00, 0x02, 0x06, 0x01, 0x00, 0x04, 0x0b, 0x08, 0x00, 0x01, 0x00, 0x00, 0x00
        /*0020*/ 	.byte	0x00, 0x00, 0x00, 0x00


//--------------------- .nv.info._Z28KernelFilterKernelGradKerneliPKfS0_S0_iiiiiiiPf --------------------------
	.section	.nv.info._Z28KernelFilterKernelGradKerneliPKfS0_S0_iiiiiiiPf,"",@"SHT_CUDA_INFO"
	.sectionflags	@""
	.align	4


	//----- nvinfo : EIATTR_CUDA_API_VERSION
	.align		4
        /*0000*/ 	.byte	0x04, 0x37
        /*0002*/ 	.short	(.L_25 - .L_24)
.L_24:
        /*0004*/ 	.word	0x00000082


	//----- nvinfo : EIATTR_KPARAM_INFO
	.align		4
.L_25:
        /*0008*/ 	.byte	0x04, 0x17
        /*000a*/ 	.short	(.L_27 - .L_26)
.L_26:
        /*000c*/ 	.word	0x00000000
        /*0010*/ 	.short	0x000b
        /*0012*/ 	.short	0x0040
        /*0014*/ 	.byte	0x00, 0xf5, 0x21, 0x00


	//----- nvinfo : EIATTR_KPARAM_INFO
	.align		4
.L_27:
        /*0018*/ 	.byte	0x04, 0x17
        /*001a*/ 	.short	(.L_29 - .L_28)
.L_28:
        /*001c*/ 	.word	0x00000000
        /*0020*/ 	.short	0x000a
        /*0022*/ 	.short	0x0038
        /*0024*/ 	.byte	0x00, 0xf0, 0x11, 0x00


	//----- nvinfo : EIATTR_KPARAM_INFO
	.align		4
.L_29:
        /*0028*/ 	.byte	0x04, 0x17
        /*002a*/ 	.short	(.L_31 - .L_30)
.L_30:
        /*002c*/ 	.word	0x00000000
        /*0030*/ 	.short	0x0009
        /*0032*/ 	.short	0x0034
        /*0034*/ 	.byte	0x00, 0xf0, 0x11, 0x00


	//----- nvinfo : EIATTR_KPARAM_INFO
	.align		4
.L_31:
        /*0038*/ 	.byte	0x04, 0x17
        /*003a*/ 	.short	(.L_33 - .L_32)
.L_32:
        /*003c*/ 	.word	0x00000000
        /*0040*/ 	.short	0x0008
        /*0042*/ 	.short	0x0030
        /*0044*/ 	.byte	0x00, 0xf0, 0x11, 0x00


	//----- nvinfo : EIATTR_KPARAM_INFO
	.align		4
.L_33:
        /*0048*/ 	.byte	0x04, 0x17
        /*004a*/ 	.short	(.L_35 - .L_34)
.L_34:
        /*004c*/ 	.word	0x00000000
        /*0050*/ 	.short	0x0007
        /*0052*/ 	.short	0x002c
        /*0054*/ 	.byte	0x00, 0xf0, 0x11, 0x00


	//----- nvinfo : EIATTR_KPARAM_INFO
	.align		4
.L_35:
        /*0058*/ 	.byte	0x04, 0x17
        /*005a*/ 	.short	(.L_37 - .L_36)
.L_36:
        /*005c*/ 	.word	0x00000000
        /*0060*/ 	.short	0x0006
        /*0062*/ 	.short	0x0028
        /*0064*/ 	.byte	0x00, 0xf0, 0x11, 0x00


	//----- nvinfo : EIATTR_KPARAM_INFO
	.align		4
.L_37:
        /*0068*/ 	.byte	0x04, 0x17
        /*006a*/ 	.short	(.L_39 - .L_38)
.L_38:
        /*006c*/ 	.word	0x00000000
        /*0070*/ 	.short	0x0005
        /*0072*/ 	.short	0x0024
        /*0074*/ 	.byte	0x00, 0xf0, 0x11, 0x00


	//----- nvinfo : EIATTR_KPARAM_INFO
	.align		4
.L_39:
        /*0078*/ 	.byte	0x04, 0x17
        /*007a*/ 	.short	(.L_41 - .L_40)
.L_40:
        /*007c*/ 	.word	0x00000000
        /*0080*/ 	.short	0x0004
        /*0082*/ 	.short	0x0020
        /*0084*/ 	.byte	0x00, 0xf0, 0x11, 0x00


	//----- nvinfo : EIATTR_KPARAM_INFO
	.align		4
.L_41:
        /*0088*/ 	.byte	0x04, 0x17
        /*008a*/ 	.short	(.L_43 - .L_42)
.L_42:
        /*008c*/ 	.word	0x00000000
        /*0090*/ 	.short	0x0003
        /*0092*/ 	.short	0x0018
        /*0094*/ 	.byte	0x00, 0xf5, 0x21, 0x00


	//----- nvinfo : EIATTR_KPARAM_INFO
	.align		4
.L_43:
        /*0098*/ 	.byte	0x04, 0x17
        /*009a*/ 	.short	(.L_45 - .L_44)
.L_44:
        /*009c*/ 	.word	0x00000000
        /*00a0*/ 	.short	0x0002
        /*00a2*/ 	.short	0x0010
        /*00a4*/ 	.byte	0x00, 0xf5, 0x21, 0x00


	//----- nvinfo : EIATTR_KPARAM_INFO
	.align		4
.L_45:
        /*00a8*/ 	.byte	0x04, 0x17
        /*00aa*/ 	.short	(.L_47 - .L_46)
.L_46:
        /*00ac*/ 	.word	0x00000000
        /*00b0*/ 	.short	0x0001
        /*00b2*/ 	.short	0x0008
        /*00b4*/ 	.byte	0x00, 0xf5, 0x21, 0x00


	//----- nvinfo : EIATTR_KPARAM_INFO
	.align		4
.L_47:
        /*00b8*/ 	.byte	0x04, 0x17
        /*00ba*/ 	.short	(.L_49 - .L_48)
.L_48:
        /*00bc*/ 	.word	0x00000000
        /*00c0*/ 	.short	0x0000
        /*00c2*/ 	.short	0x0000
        /*00c4*/ 	.byte	0x00, 0xf0, 0x11, 0x00


	//----- nvinfo : EIATTR_SPARSE_MMA_MASK
	.align		4
.L_49:
        /*00c8*/ 	.byte	0x03, 0x50
        /*00ca*/ 	.short	0x0000


	//----- nvinfo : EIATTR_MAXREG_COUNT
	.align		4
        /*00cc*/ 	.byte	0x03, 0x1b
        /*00ce*/ 	.short	0x00ff


	//----- nvinfo : EIATTR_MERCURY_ISA_VERSION
	.align		4
        /*00d0*/ 	.byte	0x03, 0x5f
        /*00d2*/ 	.short	0x0101


	//----- nvinfo : EIATTR_VRC_CTA_INIT_COUNT
	.align		4
        /*00d4*/ 	.byte	0x02, 0x4a
	.zero		1
	.zero		1


	//----- nvinfo : EIATTR_EXIT_INSTR_OFFSETS
	.align		4
        /*00d8*/ 	.byte	0x04, 0x1c
        /*00da*/ 	.short	(.L_51 - .L_50)


	//   ....[0]....
.L_50:
        /*00dc*/ 	.word	0x00000080


	//   ....[1]....
        /*00e0*/ 	.word	0x00001b60


	//   ....[2]....
        /*00e4*/ 	.word	0x000036b0


	//----- nvinfo : EIATTR_CRS_STACK_SIZE
	.align		4
.L_51:
        /*00e8*/ 	.byte	0x04, 0x1e
        /*00ea*/ 	.short	(.L_53 - .L_52)
.L_52:
        /*00ec*/ 	.word	0x00000000


	//----- nvinfo : EIATTR_CBANK_PARAM_SIZE
	.align		4
.L_53:
        /*00f0*/ 	.byte	0x03, 0x19
        /*00f2*/ 	.short	0x0048


	//----- nvinfo : EIATTR_PARAM_CBANK
	.align		4
        /*00f4*/ 	.byte	0x04, 0x0a
        /*00f6*/ 	.short	(.L_55 - .L_54)
	.align		4
.L_54:
        /*00f8*/ 	.word	index@(.nv.constant0._Z28KernelFilterKernelGradKerneliPKfS0_S0_iiiiiiiPf)
        /*00fc*/ 	.short	0x0380
        /*00fe*/ 	.short	0x0048


	//----- nvinfo : EIATTR_SW_WAR
	.align		4
.L_55:
        /*0100*/ 	.byte	0x04, 0x36
        /*0102*/ 	.short	(.L_57 - .L_56)
.L_56:
        /*0104*/ 	.word	0x00000008
.L_57:


//--------------------- .nv.info._Z26KernelFilterGridGradKerneliPKfS0_S0_iiiiiiiPf --------------------------
	.section	.nv.info._Z26KernelFilterGridGradKerneliPKfS0_S0_iiiiiiiPf,"",@"SHT_CUDA_INFO"
	.sectionflags	@""
	.align	4


	//----- nvinfo : EIATTR_CUDA_API_VERSION
	.align		4
        /*0000*/ 	.byte	0x04, 0x37
        /*0002*/ 	.short	(.L_59 - .L_58)
.L_58:
        /*0004*/ 	.word	0x00000082


	//----- nvinfo : EIATTR_KPARAM_INFO
	.align		4
.L_59:
        /*0008*/ 	.byte	0x04, 0x17
        /*000a*/ 	.short	(.L_61 - .L_60)
.L_60:
        /*000c*/ 	.word	0x00000000
        /*0010*/ 	.short	0x000b
        /*0012*/ 	.short	0x0040
        /*0014*/ 	.byte	0x00, 0xf5, 0x21, 0x00


	//----- nvinfo : EIATTR_KPARAM_INFO
	.align		4
.L_61:
        /*0018*/ 	.byte	0x04, 0x17
        /*001a*/ 	.short	(.L_63 - .L_62)
.L_62:
        /*001c*/ 	.word	0x00000000
        /*0020*/ 	.short	0x000a
        /*0022*/ 	.short	0x0038
        /*0024*/ 	.byte	0x00, 0xf0, 0x11, 0x00


	//----- nvinfo : EIATTR_KPARAM_INFO
	.align		4
.L_63:
        /*0028*/ 	.byte	0x04, 0x17
        /*002a*/ 	.short	(.L_65 - .L_64)
.L_64:
        /*002c*/ 	.word	0x00000000
        /*0030*/ 	.short	0x0009
        /*0032*/ 	.short	0x0034
        /*0034*/ 	.byte	0x00, 0xf0, 0x11, 0x00


	//----- nvinfo : EIATTR_KPARAM_INFO
	.align		4
.L_65:
        /*0038*/ 	.byte	0x04, 0x17
        /*003a*/ 	.short	(.L_67 - .L_66)
.L_66:
        /*003c*/ 	.word	0x00000000
        /*0040*/ 	.short	0x0008
        /*0042*/ 	.short	0x0030
        /*0044*/ 	.byte	0x00, 0xf0, 0x11, 0x00


	//----- nvinfo : EIATTR_KPARAM_INFO
	.align		4
.L_67:
        /*0048*/ 	.byte	0x04, 0x17
        /*004a*/ 	.short	(.L_69 - .L_68)
.L_68:
        /*004c*/ 	.word	0x00000000
        /*0050*/ 	.short	0x0007
        /*0052*/ 	.short	0x002c
        /*0054*/ 	.byte	0x00, 0xf0, 0x11, 0x00


	//----- nvinfo : EIATTR_KPARAM_INFO
	.align		4
.L_69:
        /*0058*/ 	.byte	0x04, 0x17
        /*005a*/ 	.short	(.L_71 - .L_70)
.L_70:
        /*005c*/ 	.word	0x00000000
        /*0060*/ 	.short	0x0006
        /*0062*/ 	.short	0x0028
        /*0064*/ 	.byte	0x00, 0xf0, 0x11, 0x00


	//----- nvinfo : EIATTR_KPARAM_INFO
	.align		4
.L_71:
        /*0068*/ 	.byte	0x04, 0x17
        /*006a*/ 	.short	(.L_73 - .L_72)
.L_72:
        /*006c*/ 	.word	0x00000000
        /*0070*/ 	.short	0x0005
        /*0072*/ 	.short	0x0024
        /*0074*/ 	.byte	0x00, 0xf0, 0x11, 0x00


	//----- nvinfo : EIATTR_KPARAM_INFO
	.align		4
.L_73:
        /*0078*/ 	.byte	0x04, 0x17
        /*007a*/ 	.short	(.L_75 - .L_74)
.L_74:
        /*007c*/ 	.word	0x00000000
        /*0080*/ 	.short	0x0004
        /*0082*/ 	.short	0x0020
        /*0084*/ 	.byte	0x00, 0xf0, 0x11, 0x00


	//----- nvinfo : EIATTR_KPARAM_INFO
	.align		4
.L_75:
        /*0088*/ 	.byte	0x04, 0x17
        /*008a*/ 	.short	(.L_77 - .L_76)
.L_76:
        /*008c*/ 	.word	0x00000000
        /*0090*/ 	.short	0x0003
        /*0092*/ 	.short	0x0018
        /*0094*/ 	.byte	0x00, 0xf5, 0x21, 0x00


	//----- nvinfo : EIATTR_KPARAM_INFO
	.align		4
.L_77:
        /*0098*/ 	.byte	0x04, 0x17
        /*009a*/ 	.short	(.L_79 - .L_78)
.L_78:
        /*009c*/ 	.word	0x00000000
        /*00a0*/ 	.short	0x0002
        /*00a2*/ 	.short	0x0010
        /*00a4*/ 	.byte	0x00, 0xf5, 0x21, 0x00


	//----- nvinfo : EIATTR_KPARAM_INFO
	.align		4
.L_79:
        /*00a8*/ 	.byte	0x04, 0x17
        /*00aa*/ 	.short	(.L_81 - .L_80)
.L_80:
        /*00ac*/ 	.word	0x00000000
        /*00b0*/ 	.short	0x0001
        /*00b2*/ 	.short	0x0008
        /*00b4*/ 	.byte	0x00, 0xf5, 0x21, 0x00


	//----- nvinfo : EIATTR_KPARAM_INFO
	.align		4
.L_81:
        /*00b8*/ 	.byte	0x04, 0x17
        /*00ba*/ 	.short	(.L_83 - .L_82)
.L_82:
        /*00bc*/ 	.word	0x00000000
        /*00c0*/ 	.short	0x0000
        /*00c2*/ 	.short	0x0000
        /*00c4*/ 	.byte	0x00, 0xf0, 0x11, 0x00


	//----- nvinfo : EIATTR_SPARSE_MMA_MASK
	.align		4
.L_83:
        /*00c8*/ 	.byte	0x03, 0x50
        /*00ca*/ 	.short	0x0000


	//----- nvinfo : EIATTR_MAXREG_COUNT
	.align		4
        /*00cc*/ 	.byte	0x03, 0x1b
        /*00ce*/ 	.short	0x00ff


	//----- nvinfo : EIATTR_MERCURY_ISA_VERSION
	.align		4
        /*00d0*/ 	.byte	0x03, 0x5f
        /*00d2*/ 	.short	0x0101


	//----- nvinfo : EIATTR_VRC_CTA_INIT_COUNT
	.align		4
        /*00d4*/ 	.byte	0x02, 0x4a
	.zero		1
	.zero		1


	//----- nvinfo : EIATTR_EXIT_INSTR_OFFSETS
	.align		4
        /*00d8*/ 	.byte	0x04, 0x1c
        /*00da*/ 	.short	(.L_85 - .L_84)


	//   ....[0]....
.L_84:
        /*00dc*/ 	.word	0x00000070


	//   ....[1]....
        /*00e0*/ 	.word	0x00000140


	//   ....[2]....
        /*00e4*/ 	.word	0x00001cf0


	//----- nvinfo : EIATTR_CRS_STACK_SIZE
	.align		4
.L_85:
        /*00e8*/ 	.byte	0x04, 0x1e
        /*00ea*/ 	.short	(.L_87 - .L_86)
.L_86:
        /*00ec*/ 	.word	0x00000000


	//----- nvinfo : EIATTR_CBANK_PARAM_SIZE
	.align		4
.L_87:
        /*00f0*/ 	.byte	0x03, 0x19
        /*00f2*/ 	.short	0x0048


	//----- nvinfo : EIATTR_PARAM_CBANK
	.align		4
        /*00f4*/ 	.byte	0x04, 0x0a
        /*00f6*/ 	.short	(.L_89 - .L_88)
	.align		4
.L_88:
        /*00f8*/ 	.word	index@(.nv.constant0._Z26KernelFilterGridGradKerneliPKfS0_S0_iiiiiiiPf)
        /*00fc*/ 	.short	0x0380
        /*00fe*/ 	.short	0x0048


	//----- nvinfo : EIATTR_SW_WAR
	.align		4
.L_89:
        /*0100*/ 	.byte	0x04, 0x36
        /*0102*/ 	.short	(.L_91 - .L_90)
.L_90:
        /*0104*/ 	.word	0x00000008
.L_91:


//--------------------- .nv.info._Z18KernelFilterKerneliPKfS0_iiiiiiiPf --------------------------
	.section	.nv.info._Z18KernelFilterKerneliPKfS0_iiiiiiiPf,"",@"SHT_CUDA_INFO"
	.sectionflags	@""
	.align	4


	//----- nvinfo : EIATTR_CUDA_API_VERSION
	.align		4
        /*0000*/ 	.byte	0x04, 0x37
        /*0002*/ 	.short	(.L_93 - .L_92)
.L_92:
        /*0004*/ 	.word	0x00000082


	//----- nvinfo : EIATTR_KPARAM_INFO
	.align		4
.L_93:
        /*0008*/ 	.byte	0x04, 0x17
        /*000a*/ 	.short	(.L_95 - .L_94)
.L_94:
        /*000c*/ 	.word	0x00000000
        /*0010*/ 	.short	0x000a
        /*0012*/ 	.short	0x0038
        /*0014*/ 	.byte	0x00, 0xf5, 0x21, 0x00


	//----- nvinfo : EIATTR_KPARAM_INFO
	.align		4
.L_95:
        /*0018*/ 	.byte	0x04, 0x17
        /*001a*/ 	.short	(.L_97 - .L_96)
.L_96:
        /*001c*/ 	.word	0x00000000
        /*0020*/ 	.short	0x0009
        /*0022*/ 	.short	0x0030
        /*0024*/ 	.byte	0x00, 0xf0, 0x11, 0x00


	//----- nvinfo : EIATTR_KPARAM_INFO
	.align		4
.L_97:
        /*0028*/ 	.byte	0x04, 0x17
        /*002a*/ 	.short	(.L_99 - .L_98)
.L_98:
        /*002c*/ 	.word	0x00000000
        /*0030*/ 	.short	0x0008
        /*0032*/ 	.short	0x002c
        /*0034*/ 	.byte	0x00, 0xf0, 0x11, 0x00


	//----- nvinfo : EIATTR_KPARAM_INFO
	.align		4
.L_99:
        /*0038*/ 	.byte	0x04, 0x17
        /*003a*/ 	.short	(.L_101 - .L_100)
.L_100:
        /*003c*/ 	.word	0x00000000
        /*0040*/ 	.short	0x0007
        /*0042*/ 	.short	0x0028
        /*0044*/ 	.byte	0x00, 0xf0, 0x11, 0x00


	//----- nvinfo : EIATTR_KPARAM_INFO
	.align		4
.L_101:
        /*0048*/ 	.byte	0x04, 0x17
        /*004a*/ 	.short	(.L_103 - .L_102)
.L_102:
        /*004c*/ 	.word	0x00000000
        /*0050*/ 	.short	0x0006
        /*0052*/ 	.short	0x0024
        /*0054*/ 	.byte	0x00, 0xf0, 0x11, 0x00


	//----- nvinfo : EIATTR_KPARAM_INFO
	.align		4
.L_103:
        /*0058*/ 	.byte	0x04, 0x17
        /*005a*/ 	.short	(.L_105 - .L_104)
.L_104:
        /*005c*/ 	.word	0x00000000
        /*0060*/ 	.short	0x0005
        /*0062*/ 	.short	0x0020
        /*0064*/ 	.byte	0x00, 0xf0, 0x11, 0x00


	//----- nvinfo : EIATTR_KPARAM_INFO
	.align		4
.L_105:
        /*0068*/ 	.byte	0x04, 0x17
        /*006a*/ 	.short	(.L_107 - .L_106)
.L_106:
        /*006c*/ 	.word	0x00000000
        /*0070*/ 	.short	0x0004
        /*0072*/ 	.short	0x001c
        /*0074*/ 	.byte	0x00, 0xf0, 0x11, 0x00


	//----- nvinfo : EIATTR_KPARAM_INFO
	.align		4
.L_107:
        /*0078*/ 	.byte	0x04, 0x17
        /*007a*/ 	.short	(.L_109 - .L_108)
.L_108:
        /*007c*/ 	.word	0x00000000
        /*0080*/ 	.short	0x0003
        /*0082*/ 	.short	0x0018
        /*0084*/ 	.byte	0x00, 0xf0, 0x11, 0x00


	//----- nvinfo : EIATTR_KPARAM_INFO
	.align		4
.L_109:
        /*0088*/ 	.byte	0x04, 0x17
        /*008a*/ 	.short	(.L_111 - .L_110)
.L_110:
        /*008c*/ 	.word	0x00000000
        /*0090*/ 	.short	0x0002
        /*0092*/ 	.short	0x0010
        /*0094*/ 	.byte	0x00, 0xf5, 0x21, 0x00


	//----- nvinfo : EIATTR_KPARAM_INFO
	.align		4
.L_111:
        /*0098*/ 	.byte	0x04, 0x17
        /*009a*/ 	.short	(.L_113 - .L_112)
.L_112:
        /*009c*/ 	.word	0x00000000
        /*00a0*/ 	.short	0x0001
        /*00a2*/ 	.short	0x0008
        /*00a4*/ 	.byte	0x00, 0xf5, 0x21, 0x00


	//----- nvinfo : EIATTR_KPARAM_INFO
	.align		4
.L_113:
        /*00a8*/ 	.byte	0x04, 0x17
        /*00aa*/ 	.short	(.L_115 - .L_114)
.L_114:
        /*00ac*/ 	.word	0x00000000
        /*00b0*/ 	.short	0x0000
        /*00b2*/ 	.short	0x0000
        /*00b4*/ 	.byte	0x00, 0xf0, 0x11, 0x00


	//----- nvinfo : EIATTR_SPARSE_MMA_MASK
	.align		4
.L_115:
        /*00b8*/ 	.byte	0x03, 0x50
        /*00ba*/ 	.short	0x0000


	//----- nvinfo : EIATTR_MAXREG_COUNT
	.align		4
        /*00bc*/ 	.byte	0x03, 0x1b
        /*00be*/ 	.short	0x00ff


	//----- nvinfo : EIATTR_MERCURY_ISA_VERSION
	.align		4
        /*00c0*/ 	.byte	0x03, 0x5f
        /*00c2*/ 	.short	0x0101


	//----- nvinfo : EIATTR_VRC_CTA_INIT_COUNT
	.align		4
        /*00c4*/ 	.byte	0x02, 0x4a
	.zero		1
	.zero		1


	//----- nvinfo : EIATTR_EXIT_INSTR_OFFSETS
	.align		4
        /*00c8*/ 	.byte	0x04, 0x1c
        /*00ca*/ 	.short	(.L_117 - .L_116)


	//   ....[0]....
.L_116:
        /*00cc*/ 	.word	0x00000070


	//   ....[1]....
        /*00d0*/ 	.word	0x00000140


	//   ....[2]....
        /*00d4*/ 	.word	0x000019c0


	//----- nvinfo : EIATTR_CRS_STACK_SIZE
	.align		4
.L_117:
        /*00d8*/ 	.byte	0x04, 0x1e
        /*00da*/ 	.short	(.L_119 - .L_118)
.L_118:
        /*00dc*/ 	.word	0x00000000


	//----- nvinfo : EIATTR_CBANK_PARAM_SIZE
	.align		4
.L_119:
        /*00e0*/ 	.byte	0x03, 0x19
        /*00e2*/ 	.short	0x0040


	//----- nvinfo : EIATTR_PARAM_CBANK
	.align		4
        /*00e4*/ 	.byte	0x04, 0x0a
        /*00e6*/ 	.short	(.L_121 - .L_120)
	.align		4
.L_120:
        /*00e8*/ 	.word	index@(.nv.constant0._Z18KernelFilterKerneliPKfS0_iiiiiiiPf)
        /*00ec*/ 	.short	0x0380
        /*00ee*/ 	.short	0x0040


	//----- nvinfo : EIATTR_SW_WAR
	.align		4
.L_121:
        /*00f0*/ 	.byte	0x04, 0x36
        /*00f2*/ 	.short	(.L_123 - .L_122)
.L_122:
        /*00f4*/ 	.word	0x00000008
.L_123:


//--------------------- .nv.callgraph             --------------------------
	.section	.nv.callgraph,"",@"SHT_CUDA_CALLGRAPH"
	.align	4
	.sectionentsize	8
	.align		4
        /*0000*/ 	.word	0x00000000
	.align		4
        /*0004*/ 	.word	0xffffffff
	.align		4
        /*0008*/ 	.word	0x00000000
	.align		4
        /*000c*/ 	.word	0xfffffffe
	.align		4
        /*0010*/ 	.word	0x00000000
	.align		4
        /*0014*/ 	.word	0xfffffffd
	.align		4
        /*0018*/ 	.word	0x00000000
	.align		4
        /*001c*/ 	.word	0xfffffffc


//--------------------- .text._Z28KernelFilterKernelGradKerneliPKfS0_S0_iiiiiiiPf --------------------------
	.section	.text._Z28KernelFilterKernelGradKerneliPKfS0_S0_iiiiiiiPf,"ax",@progbits
	.align	128
        .global         _Z28KernelFilterKernelGradKerneliPKfS0_S0_iiiiiiiPf
        .type           _Z28KernelFilterKernelGradKerneliPKfS0_S0_iiiiiiiPf,@function
        .size           _Z28KernelFilterKernelGradKerneliPKfS0_S0_iiiiiiiPf,(.L_x_146 - _Z28KernelFilterKernelGradKerneliPKfS0_S0_iiiiiiiPf)
        .other          _Z28KernelFilterKernelGradKerneliPKfS0_S0_iiiiiiiPf,@"STO_CUDA_ENTRY STV_DEFAULT"
_Z28KernelFilterKernelGradKerneliPKfS0_S0_iiiiiiiPf:
.text._Z28KernelFilterKernelGradKerneliPKfS0_S0_iiiiiiiPf:
[----:B------:R-:W-:Y:S01]  /*0000*/  LDC R1, c[0x0][0x37c] ;  /* 0x0000df00ff017b82 */ /* 0x000fe20000000800 */
[----:B------:R-:W0:Y:S01]  /*0010*/  S2R R19, SR_TID.X ;  /* 0x0000000000137919 */ /* 0x000e220000002100 */
[----:B------:R-:W1:Y:S06]  /*0020*/  LDCU UR6, c[0x0][0x360] ;  /* 0x00006c00ff0677ac */ /* 0x000e6c0008000800 */
[----:B------:R-:W0:Y:S01]  /*0030*/  S2UR UR4, SR_CTAID.X ;  /* 0x00000000000479c3 */ /* 0x000e220000002500 */
[----:B------:R-:W2:Y:S07]  /*0040*/  LDCU UR5, c[0x0][0x380] ;  /* 0x00007000ff0577ac */ /* 0x000eae0008000800 */
[----:B------:R-:W0:Y:S02]  /*0050*/  LDC R0, c[0x0][0x360] ;  /* 0x0000d800ff007b82 */ /* 0x000e240000000800 */
[----:B0-----:R-:W-:-:S05]  /*0060*/  IMAD R19, R0, UR4, R19 ;  /* 0x0000000400137c24 */ /* 0x001fca000f8e0213 */
[----:B--2---:R-:W-:-:S13]  /*0070*/  ISETP.GE.AND P0, PT, R19, UR5, PT ;  /* 0x0000000513007c0c */ /* 0x004fda000bf06270 */
[----:B-1----:R-:W-:Y:S05]  /*0080*/  @P0 EXIT ;  /* 0x000000000000094d */ /* 0x002fea0003800000 */
[----:B------:R-:W0:Y:S01]  /*0090*/  LDCU.64 UR8, c[0x0][0x3b0] ;  /* 0x00007600ff0877ac */ /* 0x000e220008000a00 */
[----:B------:R-:W1:Y:S01]  /*00a0*/  LDCU UR12, c[0x0][0x3a4] ;  /* 0x00007480ff0c77ac */ /* 0x000e620008000800 */
[----:B------:R-:W1:Y:S01]  /*00b0*/  LDCU.64 UR10, c[0x0][0x3a8] ;  /* 0x00007500ff0a77ac */ /* 0x000e620008000a00 */
[----:B------:R-:W2:Y:S01]  /*00c0*/  LDCU UR7, c[0x0][0x370] ;  /* 0x00006e00ff0777ac */ /* 0x000ea20008000800 */
[----:B------:R-:W3:Y:S01]  /*00d0*/  LDCU.64 UR14, c[0x0][0x358] ;  /* 0x00006b00ff0e77ac */ /* 0x000ee20008000a00 */
[----:B0-----:R-:W-:Y:S02]  /*00e0*/  UISETP.GE.AND UP0, UPT, UR9, URZ, UPT ;  /* 0x000000ff0900728c */ /* 0x001fe4000bf06270 */
[----:B------:R-:W-:Y:S02]  /*00f0*/  UIMAD UR4, UR8, UR8, URZ ;  /* 0x00000008080472a4 */ /* 0x000fe4000f8e02ff */
[----:B-1----:R-:W-:Y:S02]  /*0100*/  UIMAD UR5, UR10, UR12, URZ ;  /* 0x0000000c0a0572a4 */ /* 0x002fe4000f8e02ff */
[----:B--2---:R-:W-:-:S02]  /*0110*/  UIMAD UR6, UR6, UR7, URZ ;  /* 0x00000007060672a4 */ /* 0x004fc4000f8e02ff */
[----:B------:R-:W-:Y:S01]  /*0120*/  UIMAD UR8, UR5, UR11, URZ ;  /* 0x0000000b050872a4 */ /* 0x000fe2000f8e02ff */
[----:B---3--:R-:W-:Y:S11]  /*0130*/  BRA.U !UP0, `(.L_x_0) ;  /* 0x00000019088c7547 */ /* 0x008ff6000b800000 */
[----:B------:R-:W-:-:S12]  /*0140*/  UIADD3 UR9, UPT, UPT, -UR9, URZ, URZ ;  /* 0x000000ff09097290 */ /* 0x000fd8000fffe1ff */
.L_x_26:
[----:B------:R-:W-:Y:S01]  /*0150*/  IABS R3, UR5 ;  /* 0x0000000500037c13 */ /* 0x000fe20008000000 */
[----:B------:R-:W0:Y:S01]  /*0160*/  LDC R8, c[0x0][0x3a8] ;  /* 0x0000ea00ff087b82 */ /* 0x000e220000000800 */
[----:B------:R-:W-:Y:S01]  /*0170*/  IABS R4, UR4 ;  /* 0x0000000400047c13 */ /* 0x000fe20008000000 */
[----:B------:R-:W-:Y:S01]  /*0180*/  BSSY.RECONVERGENT B1, `(.L_x_1) ;  /* 0x0000196000017945 */ /* 0x000fe20003800200 */
[----:B------:R-:W1:Y:S08]  /*0190*/  I2F.RP R0, R3 ;  /* 0x0000000300007306 */ /* 0x000e700000209400 */
[----:B------:R-:W2:Y:S08]  /*01a0*/  I2F.RP R12, R4 ;  /* 0x00000004000c7306 */ /* 0x000eb00000209400 */
[----:B-1----:R-:W1:Y:S01]  /*01b0*/  MUFU.RCP R0, R0 ;  /* 0x0000000000007308 */ /* 0x002e620000001000 */
[----:B0-----:R-:W-:-:S07]  /*01c0*/  IABS R7, R8 ;  /* 0x0000000800077213 */ /* 0x001fce0000000000 */
[----:B--2---:R-:W-:Y:S08]  /*01d0*/  MUFU.RCP R12, R12 ;  /* 0x0000000c000c7308 */ /* 0x004ff00000001000 */
[----:B------:R-:W0:Y:S01]  /*01e0*/  I2F.RP R5, R7 ;  /* 0x0000000700057306 */ /* 0x000e220000209400 */
[----:B-1----:R-:W-:Y:S02]  /*01f0*/  IADD3 R10, PT, PT, R0, 0xffffffe, RZ ;  /* 0x0ffffffe000a7810 */ /* 0x002fe40007ffe0ff */
[----:B------:R-:W-:-:S05]  /*0200*/  IABS R0, R19 ;  /* 0x0000001300007213 */ /* 0x000fca0000000000 */
[----:B------:R1:W2:Y:S08]  /*0210*/  F2I.FTZ.U32.TRUNC.NTZ R11, R10 ;  /* 0x0000000a000b7305 */ /* 0x0002b0000021f000 */
[----:B0-----:R-:W0:Y:S01]  /*0220*/  MUFU.RCP R5, R5 ;  /* 0x0000000500057308 */ /* 0x001e220000001000 */
[----:B-1----:R-:W-:Y:S02]  /*0230*/  HFMA2 R10, -RZ, RZ, 0, 0 ;  /* 0x00000000ff0a7431 */ /* 0x002fe400000001ff */
[----:B--2---:R-:W-:-:S04]  /*0240*/  IMAD.MOV R2, RZ, RZ, -R11 ;  /* 0x000000ffff027224 */ /* 0x004fc800078e0a0b */
[----:B------:R-:W-:Y:S01]  /*0250*/  IMAD R9, R2, R3, RZ ;  /* 0x0000000302097224 */ /* 0x000fe200078e02ff */
[----:B------:R-:W-:-:S03]  /*0260*/  IABS R2, UR5 ;  /* 0x0000000500027c13 */ /* 0x000fc60008000000 */
[----:B------:R-:W-:Y:S01]  /*0270*/  IMAD.HI.U32 R11, R11, R9, R10 ;  /* 0x000000090b0b7227 */ /* 0x000fe200078e000a */
[----:B------:R-:W-:Y:S02]  /*0280*/  IADD3 R10, PT, PT, R12, 0xffffffe, RZ ;  /* 0x0ffffffe0c0a7810 */ /* 0x000fe40007ffe0ff */
[----:B0-----:R-:W-:Y:S01]  /*0290*/  IADD3 R12, PT, PT, R5, 0xffffffe, RZ ;  /* 0x0ffffffe050c7810 */ /* 0x001fe20007ffe0ff */
[----:B------:R-:W-:Y:S02]  /*02a0*/  IMAD.MOV R6, RZ, RZ, -R2 ;  /* 0x000000ffff067224 */ /* 0x000fe400078e0a02 */
[----:B------:R-:W-:Y:S01]  /*02b0*/  IMAD.HI.U32 R9, R11, R0, RZ ;  /* 0x000000000b097227 */ /* 0x000fe200078e00ff */
[----:B------:R-:W0:Y:S01]  /*02c0*/  LDC R2, c[0x0][0x3b0] ;  /* 0x0000ec00ff027b82 */ /* 0x000e220000000800 */
[----:B------:R1:W2:Y:S02]  /*02d0*/  F2I.FTZ.U32.TRUNC.NTZ R11, R10 ;  /* 0x0000000a000b7305 */ /* 0x0002a4000021f000 */
[----:B------:R-:W-:-:S05]  /*02e0*/  IMAD R6, R9, R6, R0 ;  /* 0x0000000609067224 */ /* 0x000fca00078e0200 */
[----:B------:R-:W-:Y:S01]  /*02f0*/  ISETP.GT.U32.AND P1, PT, R3, R6, PT ;  /* 0x000000060300720c */ /* 0x000fe20003f24070 */
[----:B------:R-:W3:Y:S01]  /*0300*/  F2I.FTZ.U32.TRUNC.NTZ R13, R12 ;  /* 0x0000000c000d7305 */ /* 0x000ee2000021f000 */
[----:B-1----:R-:W-:Y:S01]  /*0310*/  MOV R10, RZ ;  /* 0x000000ff000a7202 */ /* 0x002fe20000000f00 */
[----:B--2---:R-:W-:-:S04]  /*0320*/  IMAD.MOV R5, RZ, RZ, -R11 ;  /* 0x000000ffff057224 */ /* 0x004fc800078e0a0b */
[----:B------:R-:W-:-:S06]  /*0330*/  IMAD R5, R5, R4, RZ ;  /* 0x0000000405057224 */ /* 0x000fcc00078e02ff */
[----:B------:R-:W-:Y:S01]  /*0340*/  @!P1 IADD3 R9, PT, PT, R9, 0x1, RZ ;  /* 0x0000000109099810 */ /* 0x000fe20007ffe0ff */
[----:B------:R-:W-:Y:S01]  /*0350*/  @!P1 IMAD.IADD R6, R6, 0x1, -R3 ;  /* 0x0000000106069824 */ /* 0x000fe200078e0a03 */
[----:B------:R-:W-:Y:S01]  /*0360*/  ISETP.NE.AND P1, PT, RZ, UR5, PT ;  /* 0x00000005ff007c0c */ /* 0x000fe2000bf25270 */
[----:B------:R-:W-:Y:S01]  /*0370*/  IMAD.HI.U32 R5, R11, R5, R10 ;  /* 0x000000050b057227 */ /* 0x000fe200078e000a */
[----:B------:R-:W-:Y:S02]  /*0380*/  IABS R11, UR4 ;  /* 0x00000004000b7c13 */ /* 0x000fe40008000000 */
[----:B------:R-:W-:Y:S02]  /*0390*/  ISETP.GE.U32.AND P0, PT, R6, R3, PT ;  /* 0x000000030600720c */ /* 0x000fe40003f06070 */
[----:B------:R-:W1:Y:S01]  /*03a0*/  LDC R3, c[0x0][0x3a4] ;  /* 0x0000e900ff037b82 */ /* 0x000e620000000800 */
[----:B------:R-:W-:Y:S01]  /*03b0*/  LOP3.LUT R6, R19, UR5, RZ, 0x3c, !PT ;  /* 0x0000000513067c12 */ /* 0x000fe2000f8e3cff */
[----:B------:R-:W-:Y:S01]  /*03c0*/  IMAD.MOV R15, RZ, RZ, -R11 ;  /* 0x000000ffff0f7224 */ /* 0x000fe200078e0a0b */
[----:B0-----:R-:W-:-:S02]  /*03d0*/  IABS R10, R2 ;  /* 0x00000002000a7213 */ /* 0x001fc40000000000 */
[----:B------:R-:W-:Y:S01]  /*03e0*/  ISETP.GE.AND P2, PT, R6, RZ, PT ;  /* 0x000000ff0600720c */ /* 0x000fe20003f46270 */
[----:B---3--:R-:W-:Y:S01]  /*03f0*/  IMAD.MOV R6, RZ, RZ, -R13 ;  /* 0x000000ffff067224 */ /* 0x008fe200078e0a0d */
[----:B------:R-:W0:Y:S03]  /*0400*/  I2F.RP R16, R10 ;  /* 0x0000000a00107306 */ /* 0x000e260000209400 */
[----:B------:R-:W-:Y:S02]  /*0410*/  IMAD R11, R6, R7, RZ ;  /* 0x00000007060b7224 */ /* 0x000fe400078e02ff */
[----:B------:R-:W-:-:S06]  /*0420*/  @P0 VIADD R9, R9, 0x1 ;  /* 0x0000000109090836 */ /* 0x000fcc0000000000 */
[----:B------:R-:W-:Y:S02]  /*0430*/  @!P2 IADD3 R9, PT, PT, -R9, RZ, RZ ;  /* 0x000000ff0909a210 */ /* 0x000fe40007ffe1ff */
[----:B------:R-:W-:Y:S01]  /*0440*/  @!P1 LOP3.LUT R9, RZ, UR5, RZ, 0x33, !PT ;  /* 0x00000005ff099c12 */ /* 0x000fe2000f8e33ff */
[----:B0-----:R-:W0:Y:S01]  /*0450*/  MUFU.RCP R16, R16 ;  /* 0x0000001000107308 */ /* 0x001e220000001000 */
[----:B------:R-:W-:Y:S02]  /*0460*/  ISETP.NE.AND P2, PT, RZ, UR4, PT ;  /* 0x00000004ff007c0c */ /* 0x000fe4000bf45270 */
[----:B-1----:R-:W-:Y:S02]  /*0470*/  IABS R12, R3 ;  /* 0x00000003000c7213 */ /* 0x002fe40000000000 */
[----:B------:R-:W-:Y:S02]  /*0480*/  IABS R18, R9 ;  /* 0x0000000900127213 */ /* 0x000fe40000000000 */
[----:B------:R-:W-:Y:S01]  /*0490*/  MOV R6, R12 ;  /* 0x0000000c00067202 */ /* 0x000fe20000000f00 */
[----:B------:R-:W-:Y:S01]  /*04a0*/  IMAD.MOV.U32 R12, RZ, RZ, RZ ;  /* 0x000000ffff0c7224 */ /* 0x000fe200078e00ff */
[----:B------:R-:W-:Y:S01]  /*04b0*/  ISETP.GE.AND P4, PT, R9, RZ, PT ;  /* 0x000000ff0900720c */ /* 0x000fe20003f86270 */
[----:B------:R-:W-:Y:S01]  /*04c0*/  IMAD.HI.U32 R5, R5, R18, RZ ;  /* 0x0000001205057227 */ /* 0x000fe200078e00ff */
[----:B------:R-:W1:Y:S03]  /*04d0*/  I2F.RP R14, R6 ;  /* 0x00000006000e7306 */ /* 0x000e660000209400 */
[----:B------:R-:W-:-:S04]  /*04e0*/  IMAD.HI.U32 R11, R13, R11, R12 ;  /* 0x0000000b0d0b7227 */ /* 0x000fc800078e000c */
[----:B------:R-:W-:Y:S02]  /*04f0*/  IMAD R15, R5, R15, R18 ;  /* 0x0000000f050f7224 */ /* 0x000fe400078e0212 */
[----:B------:R-:W-:-:S03]  /*0500*/  IMAD.HI.U32 R11, R11, R0, RZ ;  /* 0x000000000b0b7227 */ /* 0x000fc600078e00ff */
[----:B------:R-:W-:Y:S01]  /*0510*/  ISETP.GT.U32.AND P0, PT, R4, R15, PT ;  /* 0x0000000f0400720c */ /* 0x000fe20003f04070 */
[----:B0-----:R-:W-:Y:S01]  /*0520*/  VIADD R5, R16, 0xffffffe ;  /* 0x0ffffffe10057836 */ /* 0x001fe20000000000 */
[----:B------:R-:W-:Y:S01]  /*0530*/  IADD3 R12, PT, PT, -R11, RZ, RZ ;  /* 0x000000ff0b0c7210 */ /* 0x000fe20007ffe1ff */
[----:B-1----:R-:W0:Y:S04]  /*0540*/  MUFU.RCP R14, R14 ;  /* 0x0000000e000e7308 */ /* 0x002e280000001000 */
[----:B------:R-:W-:-:S04]  /*0550*/  IMAD R12, R7, R12, R0 ;  /* 0x0000000c070c7224 */ /* 0x000fc800078e0200 */
[----:B------:R-:W1:Y:S01]  /*0560*/  F2I.FTZ.U32.TRUNC.NTZ R5, R5 ;  /* 0x0000000500057305 */ /* 0x000e62000021f000 */
[----:B------:R-:W-:Y:S02]  /*0570*/  ISETP.GT.U32.AND P1, PT, R7, R12, PT ;  /* 0x0000000c0700720c */ /* 0x000fe40003f24070 */
[----:B------:R-:W-:-:S04]  /*0580*/  @!P0 IADD3 R15, PT, PT, R15, -R4, RZ ;  /* 0x800000040f0f8210 */ /* 0x000fc80007ffe0ff */
[----:B------:R-:W-:Y:S02]  /*0590*/  ISETP.GT.U32.AND P3, PT, R4, R15, PT ;  /* 0x0000000f0400720c */ /* 0x000fe40003f64070 */
[----:B0-----:R-:W-:-:S05]  /*05a0*/  IADD3 R13, PT, PT, R14, 0xffffffe, RZ ;  /* 0x0ffffffe0e0d7810 */ /* 0x001fca0007ffe0ff */
[----:B------:R-:W-:Y:S01]  /*05b0*/  @!P1 IMAD.IADD R12, R12, 0x1, -R7 ;  /* 0x000000010c0c9824 */ /* 0x000fe200078e0a07 */
[----:B------:R-:W0:Y:S01]  /*05c0*/  F2I.FTZ.U32.TRUNC.NTZ R13, R13 ;  /* 0x0000000d000d7305 */ /* 0x000e22000021f000 */
[----:B------:R-:W-:Y:S01]  /*05d0*/  @!P1 VIADD R11, R11, 0x1 ;  /* 0x000000010b0b9836 */ /* 0x000fe20000000000 */
[----:B------:R-:W-:Y:S02]  /*05e0*/  ISETP.NE.AND P1, PT, R8, RZ, PT ;  /* 0x000000ff0800720c */ /* 0x000fe40003f25270 */
[----:B------:R-:W-:Y:S01]  /*05f0*/  ISETP.GE.U32.AND P0, PT, R12, R7, PT ;  /* 0x000000070c00720c */ /* 0x000fe20003f06070 */
[----:B------:R-:W-:Y:S01]  /*0600*/  @!P3 IMAD.IADD R15, R15, 0x1, -R4 ;  /* 0x000000010f0fb824 */ /* 0x000fe200078e0a04 */
[----:B-1----:R-:W-:Y:S02]  /*0610*/  IADD3 R4, PT, PT, RZ, -R5, RZ ;  /* 0x80000005ff047210 */ /* 0x002fe40007ffe0ff */
[----:B------:R-:W-:Y:S02]  /*0620*/  LOP3.LUT R7, R19, R8, RZ, 0x3c, !PT ;  /* 0x0000000813077212 */ /* 0x000fe400078e3cff */
[----:B------:R-:W-:Y:S01]  /*0630*/  MOV R9, R15 ;  /* 0x0000000f00097202 */ /* 0x000fe20000000f00 */
[----:B------:R-:W-:-:S02]  /*0640*/  IMAD.MOV.U32 R15, RZ, RZ, R4 ;  /* 0x000000ffff0f7224 */ /* 0x000fc400078e0004 */
[----:B------:R-:W-:Y:S01]  /*0650*/  HFMA2 R4, -RZ, RZ, 0, 0 ;  /* 0x00000000ff047431 */ /* 0x000fe200000001ff */
[----:B------:R-:W-:Y:S01]  /*0660*/  ISETP.GE.AND P3, PT, R7, RZ, PT ;  /* 0x000000ff0700720c */ /* 0x000fe20003f66270 */
[----:B------:R-:W-:Y:S01]  /*0670*/  @!P4 IMAD.MOV R9, RZ, RZ, -R9 ;  /* 0x000000ffff09c224 */ /* 0x000fe200078e0a09 */
[----:B0-----:R-:W-:Y:S02]  /*0680*/  IADD3 R12, PT, PT, RZ, -R13, RZ ;  /* 0x8000000dff0c7210 */ /* 0x001fe40007ffe0ff */
[----:B------:R-:W-:Y:S02]  /*0690*/  @P0 IADD3 R11, PT, PT, R11, 0x1, RZ ;  /* 0x000000010b0b0810 */ /* 0x000fe40007ffe0ff */
[----:B------:R-:W-:-:S03]  /*06a0*/  @!P2 LOP3.LUT R9, RZ, UR4, RZ, 0x33, !PT ;  /* 0x00000004ff09ac12 */ /* 0x000fc6000f8e33ff */
[----:B------:R-:W-:Y:S02]  /*06b0*/  IMAD.MOV.U32 R7, RZ, RZ, R11 ;  /* 0x000000ffff077224 */ /* 0x000fe400078e000b */
[----:B------:R-:W-:Y:S01]  /*06c0*/  IMAD R11, R15, R10, RZ ;  /* 0x0000000a0f0b7224 */ /* 0x000fe200078e02ff */
[----:B------:R-:W-:Y:S01]  /*06d0*/  IABS R15, R9 ;  /* 0x00000009000f7213 */ /* 0x000fe20000000000 */
[----:B------:R-:W-:Y:S01]  /*06e0*/  @!P3 IMAD.MOV R7, RZ, RZ, -R7 ;  /* 0x000000ffff07b224 */ /* 0x000fe200078e0a07 */
[----:B------:R-:W-:Y:S01]  /*06f0*/  @!P1 LOP3.LUT R7, RZ, R8, RZ, 0x33, !PT ;  /* 0x00000008ff079212 */ /* 0x000fe200078e33ff */
[----:B------:R-:W-:Y:S01]  /*0700*/  IMAD.HI.U32 R4, R5, R11, R4 ;  /* 0x0000000b05047227 */ /* 0x000fe200078e0004 */
[----:B------:R-:W-:Y:S02]  /*0710*/  MOV R5, R12 ;  /* 0x0000000c00057202 */ /* 0x000fe40000000f00 */
[----:B------:R-:W-:Y:S01]  /*0720*/  IABS R11, R7 ;  /* 0x00000007000b7213 */ /* 0x000fe20000000000 */
[----:B------:R-:W-:Y:S01]  /*0730*/  IMAD.MOV.U32 R12, RZ, RZ, RZ ;  /* 0x000000ffff0c7224 */ /* 0x000fe200078e00ff */
[----:B------:R-:W-:Y:S01]  /*0740*/  ISETP.GE.AND P3, PT, R7, RZ, PT ;  /* 0x000000ff0700720c */ /* 0x000fe20003f66270 */
[----:B------:R-:W-:-:S02]  /*0750*/  IMAD R5, R5, R6, RZ ;  /* 0x0000000605057224 */ /* 0x000fc400078e02ff */
[----:B------:R-:W-:-:S04]  /*0760*/  IMAD.HI.U32 R4, R4, R15, RZ ;  /* 0x0000000f04047227 */ /* 0x000fc800078e00ff */
[----:B------:R-:W-:Y:S01]  /*0770*/  IMAD.HI.U32 R12, R13, R5, R12 ;  /* 0x000000050d0c7227 */ /* 0x000fe200078e000c */
[----:B------:R-:W-:Y:S02]  /*0780*/  IADD3 R5, PT, PT, -R4, RZ, RZ ;  /* 0x000000ff04057210 */ /* 0x000fe40007ffe1ff */
[----:B------:R-:W-:-:S03]  /*0790*/  IADD3 R13, PT, PT, -R7, RZ, RZ ;  /* 0x000000ff070d7210 */ /* 0x000fc60007ffe1ff */
[----:B------:R-:W-:Y:S02]  /*07a0*/  IMAD R5, R10, R5, R15 ;  /* 0x000000050a057224 */ /* 0x000fe400078e020f */
[----:B------:R-:W-:-:S03]  /*07b0*/  IMAD.HI.U32 R12, R12, R11, RZ ;  /* 0x0000000b0c0c7227 */ /* 0x000fc600078e00ff */
[----:B------:R-:W-:Y:S01]  /*07c0*/  ISETP.GT.U32.AND P2, PT, R10, R5, PT ;  /* 0x000000050a00720c */ /* 0x000fe20003f44070 */
[----:B------:R-:W-:Y:S02]  /*07d0*/  IMAD.MOV R12, RZ, RZ, -R12 ;  /* 0x000000ffff0c7224 */ /* 0x000fe400078e0a0c */
[----:B------:R-:W-:Y:S02]  /*07e0*/  IMAD R13, R8, R13, R19 ;  /* 0x0000000d080d7224 */ /* 0x000fe400078e0213 */
[C---:B------:R-:W-:Y:S02]  /*07f0*/  IMAD R12, R6.reuse, R12, R11 ;  /* 0x0000000c060c7224 */ /* 0x040fe400078e020b */
[----:B------:R-:W0:Y:S01]  /*0800*/  LDC R11, c[0x0][0x3b8] ;  /* 0x0000ee00ff0b7b82 */ /* 0x000e220000000800 */
[----:B------:R-:W-:Y:S02]  /*0810*/  IMAD.MOV.U32 R15, RZ, RZ, RZ ;  /* 0x000000ffff0f7224 */ /* 0x000fe400078e00ff */
[----:B------:R-:W-:-:S03]  /*0820*/  ISETP.GT.U32.AND P1, PT, R6, R12, PT ;  /* 0x0000000c0600720c */ /* 0x000fc60003f24070 */
[-C--:B------:R-:W-:Y:S02]  /*0830*/  @!P2 IADD3 R5, PT, PT, R5, -R10.reuse, RZ ;  /* 0x8000000a0505a210 */ /* 0x080fe40007ffe0ff */
[----:B------:R-:W-:Y:S02]  /*0840*/  @!P2 IADD3 R4, PT, PT, R4, 0x1, RZ ;  /* 0x000000010404a810 */ /* 0x000fe40007ffe0ff */
[----:B------:R-:W-:Y:S02]  /*0850*/  ISETP.GE.U32.AND P0, PT, R5, R10, PT ;  /* 0x0000000a0500720c */ /* 0x000fe40003f06070 */
[----:B------:R-:W-:Y:S01]  /*0860*/  LOP3.LUT R5, R9, R2, RZ, 0x3c, !PT ;  /* 0x0000000209057212 */ /* 0x000fe200078e3cff */
[----:B------:R-:W1:Y:S03]  /*0870*/  LDC R10, c[0x0][0x3b4] ;  /* 0x0000ed00ff0a7b82 */ /* 0x000e660000000800 */
[----:B------:R-:W-:Y:S01]  /*0880*/  @!P1 IMAD.IADD R12, R12, 0x1, -R6 ;  /* 0x000000010c0c9824 */ /* 0x000fe200078e0a06 */
[----:B------:R-:W-:-:S02]  /*0890*/  ISETP.GE.AND P4, PT, R5, RZ, PT ;  /* 0x000000ff0500720c */ /* 0x000fc40003f86270 */
[----:B------:R-:W-:Y:S02]  /*08a0*/  ISETP.NE.AND P1, PT, R2, RZ, PT ;  /* 0x000000ff0200720c */ /* 0x000fe40003f25270 */
[----:B------:R-:W-:Y:S02]  /*08b0*/  ISETP.GT.U32.AND P2, PT, R6, R12, PT ;  /* 0x0000000c0600720c */ /* 0x000fe40003f44070 */
[----:B------:R-:W-:Y:S01]  /*08c0*/  @P0 VIADD R4, R4, 0x1 ;  /* 0x0000000104040836 */ /* 0x000fe20000000000 */
[----:B------:R-:W-:-:S06]  /*08d0*/  ISETP.NE.AND P0, PT, R3, RZ, PT ;  /* 0x000000ff0300720c */ /* 0x000fcc0003f05270 */
[----:B------:R-:W-:Y:S02]  /*08e0*/  @!P4 IADD3 R4, PT, PT, -R4, RZ, RZ ;  /* 0x000000ff0404c210 */ /* 0x000fe40007ffe1ff */
[----:B------:R-:W-:Y:S02]  /*08f0*/  @!P1 LOP3.LUT R4, RZ, R2, RZ, 0x33, !PT ;  /* 0x00000002ff049212 */ /* 0x000fe400078e33ff */
[----:B------:R-:W-:Y:S02]  /*0900*/  @!P2 IMAD.IADD R12, R12, 0x1, -R6 ;  /* 0x000000010c0ca824 */ /* 0x000fe400078e0a06 */
[----:B------:R-:W-:Y:S01]  /*0910*/  IADD3 R5, PT, PT, -R4, RZ, RZ ;  /* 0x000000ff04057210 */ /* 0x000fe20007ffe1ff */
[----:B------:R-:W2:Y:S01]  /*0920*/  LDC R6, c[0x0][0x3ac] ;  /* 0x0000eb00ff067b82 */ /* 0x000ea20000000800 */
[----:B------:R-:W-:Y:S01]  /*0930*/  @!P3 IMAD.MOV R12, RZ, RZ, -R12 ;  /* 0x000000ffff0cb224 */ /* 0x000fe200078e0a0c */
[----:B------:R-:W-:Y:S02]  /*0940*/  @!P0 LOP3.LUT R12, RZ, R3, RZ, 0x33, !PT ;  /* 0x00000003ff0c8212 */ /* 0x000fe400078e33ff */
[----:B------:R-:W-:-:S02]  /*0950*/  IMAD R5, R2, R5, R9 ;  /* 0x0000000502057224 */ /* 0x000fc400078e0209 */
[----:B-1----:R-:W-:-:S03]  /*0960*/  IMAD.IADD R2, R4, 0x1, -R10 ;  /* 0x0000000104027824 */ /* 0x002fc600078e0a0a */
[----:B------:R-:W-:Y:S01]  /*0970*/  IADD3 R14, PT, PT, R5, -R10, RZ ;  /* 0x8000000a050e7210 */ /* 0x000fe20007ffe0ff */
[----:B0-----:R-:W-:-:S04]  /*0980*/  IMAD R2, R2, R11, R12 ;  /* 0x0000000b02027224 */ /* 0x001fc800078e020c */
[----:B------:R-:W-:Y:S01]  /*0990*/  IMAD R14, R14, R11, R13 ;  /* 0x0000000b0e0e7224 */ /* 0x000fe200078e020d */
[----:B------:R-:W-:-:S04]  /*09a0*/  ISETP.GE.AND P1, PT, R2, R3, PT ;  /* 0x000000030200720c */ /* 0x000fc80003f26270 */
[----:B------:R-:W-:Y:S02]  /*09b0*/  ISETP.GE.AND P0, PT, R14, R8, PT ;  /* 0x000000080e00720c */ /* 0x000fe40003f06270 */
[----:B------:R-:W-:Y:S02]  /*09c0*/  ISETP.GT.AND P1, PT, R2, -0x1, !P1 ;  /* 0xffffffff0200780c */ /* 0x000fe40004f24270 */
[----:B------:R-:W-:-:S04]  /*09d0*/  ISETP.GT.AND P0, PT, R14, -0x1, !P0 ;  /* 0xffffffff0e00780c */ /* 0x000fc80004704270 */
[----:B------:R-:W-:-:S04]  /*09e0*/  PLOP3.LUT P0, PT, P0, P1, PT, 0x80, 0x8 ;  /* 0x000000000008781c */ /* 0x000fc80000703070 */
[----:B--2---:R-:W-:-:S13]  /*09f0*/  ISETP.LT.OR P0, PT, R6, 0x1, !P0 ;  /* 0x000000010600780c */ /* 0x004fda0004701670 */
[----:B------:R-:W-:Y:S05]  /*0a00*/  @P0 BRA `(.L_x_2) ;  /* 0x0000001000340947 */ /* 0x000fea0003800000 */
[----:B------:R-:W-:Y:S01]  /*0a10*/  UIMAD UR7, UR4, UR5, URZ ;  /* 0x00000005040772a4 */ /* 0x000fe2000f8e02ff */
[----:B------:R-:W0:Y:S01]  /*0a20*/  LDC R15, c[0x0][0x3a0] ;  /* 0x0000e800ff0f7b82 */ /* 0x000e220000000800 */
[----:B------:R-:W-:-:S04]  /*0a30*/  IMAD.IADD R9, R10, 0x1, -R9 ;  /* 0x000000010a097824 */ /* 0x000fc800078e0a09 */
[----:B------:R-:W-:-:S04]  /*0a40*/  MOV R18, UR7 ;  /* 0x0000000700127c02 */ /* 0x000fc80008000f00 */
[----:B------:R-:W-:-:S04]  /*0a50*/  IABS R7, R18 ;  /* 0x0000001200077213 */ /* 0x000fc80000000000 */
[----:B------:R-:W1:Y:S01]  /*0a60*/  I2F.RP R16, R7 ;  /* 0x0000000700107306 */ /* 0x000e620000209400 */
[----:B0-----:R-:W-:-:S07]  /*0a70*/  IABS R6, R15 ;  /* 0x0000000f00067213 */ /* 0x001fce0000000000 */
[----:B-1----:R-:W0:Y:S02]  /*0a80*/  MUFU.RCP R16, R16 ;  /* 0x0000001000107308 */ /* 0x002e240000001000 */
[----:B0-----:R-:W-:-:S06]  /*0a90*/  VIADD R4, R16, 0xffffffe ;  /* 0x0ffffffe10047836 */ /* 0x001fcc0000000000 */
[----:B------:R0:W1:Y:S02]  /*0aa0*/  F2I.FTZ.U32.TRUNC.NTZ R5, R4 ;  /* 0x0000000400057305 */ /* 0x000064000021f000 */
[----:B0-----:R-:W-:Y:S01]  /*0ab0*/  IMAD.MOV.U32 R4, RZ, RZ, RZ ;  /* 0x000000ffff047224 */ /* 0x001fe200078e00ff */
[----:B-1----:R-:W-:-:S05]  /*0ac0*/  IADD3 R20, PT, PT, RZ, -R5, RZ ;  /* 0x80000005ff147210 */ /* 0x002fca0007ffe0ff */
[----:B------:R-:W-:Y:S01]  /*0ad0*/  IMAD R17, R20, R7, RZ ;  /* 0x0000000714117224 */ /* 0x000fe200078e02ff */
[----:B------:R-:W-:Y:S02]  /*0ae0*/  IABS R20, R18 ;  /* 0x0000001200147213 */ /* 0x000fe40000000000 */
[----:B------:R-:W0:Y:S01]  /*0af0*/  I2F.RP R18, R6 ;  /* 0x0000000600127306 */ /* 0x000e220000209400 */
[----:B------:R-:W-:Y:S01]  /*0b00*/  IMAD.HI.U32 R5, R5, R17, R4 ;  /* 0x0000001105057227 */ /* 0x000fe200078e0004 */
[----:B------:R-:W-:-:S05]  /*0b10*/  IADD3 R4, PT, PT, RZ, -R20, RZ ;  /* 0x80000014ff047210 */ /* 0x000fca0007ffe0ff */
[----:B------:R-:W-:-:S04]  /*0b20*/  IMAD.HI.U32 R17, R5, R0, RZ ;  /* 0x0000000005117227 */ /* 0x000fc800078e00ff */
[----:B------:R-:W-:Y:S01]  /*0b30*/  IMAD R0, R17, R4, R0 ;  /* 0x0000000411007224 */ /* 0x000fe200078e0200 */
[----:B0-----:R-:W0:Y:S04]  /*0b40*/  MUFU.RCP R18, R18 ;  /* 0x0000001200127308 */ /* 0x001e280000001000 */
[----:B------:R-:W-:-:S13]  /*0b50*/  ISETP.GT.U32.AND P1, PT, R7, R0, PT ;  /* 0x000000000700720c */ /* 0x000fda0003f24070 */
[----:B------:R-:W-:Y:S02]  /*0b60*/  @!P1 IMAD.IADD R0, R0, 0x1, -R7 ;  /* 0x0000000100009824 */ /* 0x000fe400078e0a07 */
[----:B------:R-:W-:Y:S01]  /*0b70*/  @!P1 VIADD R17, R17, 0x1 ;  /* 0x0000000111119836 */ /* 0x000fe20000000000 */
[----:B0-----:R-:W-:Y:S02]  /*0b80*/  IADD3 R4, PT, PT, R18, 0xffffffe, RZ ;  /* 0x0ffffffe12047810 */ /* 0x001fe40007ffe0ff */
[----:B------:R-:W-:Y:S02]  /*0b90*/  ISETP.GE.U32.AND P0, PT, R0, R7, PT ;  /* 0x000000070000720c */ /* 0x000fe40003f06070 */
[----:B------:R-:W-:Y:S01]  /*0ba0*/  LOP3.LUT R0, R19, UR7, RZ, 0x3c, !PT ;  /* 0x0000000713007c12 */ /* 0x000fe2000f8e3cff */
[----:B------:R0:W1:Y:S01]  /*0bb0*/  F2I.FTZ.U32.TRUNC.NTZ R5, R4 ;  /* 0x0000000400057305 */ /* 0x000062000021f000 */
[----:B------:R-:W-:Y:S02]  /*0bc0*/  ISETP.NE.AND P1, PT, RZ, UR7, PT ;  /* 0x00000007ff007c0c */ /* 0x000fe4000bf25270 */
[----:B------:R-:W-:Y:S01]  /*0bd0*/  ISETP.GE.AND P2, PT, R0, RZ, PT ;  /* 0x000000ff0000720c */ /* 0x000fe20003f46270 */
[----:B0-----:R-:W-:-:S06]  /*0be0*/  IMAD.MOV.U32 R4, RZ, RZ, RZ ;  /* 0x000000ffff047224 */ /* 0x001fcc00078e00ff */
[----:B------:R-:W-:Y:S01]  /*0bf0*/  @P0 IADD3 R17, PT, PT, R17, 0x1, RZ ;  /* 0x0000000111110810 */ /* 0x000fe20007ffe0ff */
[----:B-1----:R-:W-:-:S05]  /*0c00*/  IMAD.MOV R7, RZ, RZ, -R5 ;  /* 0x000000ffff077224 */ /* 0x002fca00078e0a05 */
[----:B------:R-:W-:Y:S02]  /*0c10*/  @!P2 IADD3 R17, PT, PT, -R17, RZ, RZ ;  /* 0x000000ff1111a210 */ /* 0x000fe40007ffe1ff */
[----:B------:R-:W-:Y:S01]  /*0c20*/  @!P1 LOP3.LUT R17, RZ, UR7, RZ, 0x33, !PT ;  /* 0x00000007ff119c12 */ /* 0x000fe2000f8e33ff */
[----:B------:R-:W-:-:S03]  /*0c30*/  IMAD R7, R7, R6, RZ ;  /* 0x0000000607077224 */ /* 0x000fc600078e02ff */
[----:B------:R-:W-:Y:S01]  /*0c40*/  IABS R0, R17 ;  /* 0x0000001100007213 */ /* 0x000fe20000000000 */
[----:B------:R-:W-:Y:S01]  /*0c50*/  IMAD.HI.U32 R4, R5, R7, R4 ;  /* 0x0000000705047227 */ /* 0x000fe200078e0004 */
[----:B------:R-:W-:Y:S02]  /*0c60*/  ISETP.GE.AND P2, PT, R17, RZ, PT ;  /* 0x000000ff1100720c */ /* 0x000fe40003f46270 */
[----:B------:R-:W-:Y:S02]  /*0c70*/  MOV R5, R0 ;  /* 0x0000000000057202 */ /* 0x000fe40000000f00 */
[----:B------:R-:W-:-:S03]  /*0c80*/  IADD3 R7, PT, PT, -R10, RZ, RZ ;  /* 0x000000ff0a077210 */ /* 0x000fc60007ffe1ff */
[----:B------:R-:W-:-:S04]  /*0c90*/  IMAD.HI.U32 R4, R4, R5, RZ ;  /* 0x0000000504047227 */ /* 0x000fc800078e00ff */
[----:B------:R-:W-:Y:S02]  /*0ca0*/  IMAD.MOV R4, RZ, RZ, -R4 ;  /* 0x000000ffff047224 */ /* 0x000fe400078e0a04 */
[----:B------:R-:W-:Y:S02]  /*0cb0*/  IMAD R7, R7, R11, R12 ;  /* 0x0000000b07077224 */ /* 0x000fe400078e020c */
[----:B------:R-:W-:-:S05]  /*0cc0*/  IMAD R5, R6, R4, R5 ;  /* 0x0000000406057224 */ /* 0x000fca00078e0205 */
[----:B------:R-:W-:-:S13]  /*0cd0*/  ISETP.GT.U32.AND P0, PT, R6, R5, PT ;  /* 0x000000050600720c */ /* 0x000fda0003f04070 */
[----:B------:R-:W-:Y:S02]  /*0ce0*/  @!P0 IADD3 R5, PT, PT, R5, -R6, RZ ;  /* 0x8000000605058210 */ /* 0x000fe40007ffe0ff */
[----:B------:R-:W-:Y:S02]  /*0cf0*/  ISETP.NE.AND P0, PT, R15, RZ, PT ;  /* 0x000000ff0f00720c */ /* 0x000fe40003f05270 */
[----:B------:R-:W-:-:S13]  /*0d00*/  ISETP.GT.U32.AND P1, PT, R6, R5, PT ;  /* 0x000000050600720c */ /* 0x000fda0003f24070 */
[----:B------:R-:W-:Y:S01]  /*0d10*/  @!P1 IMAD.IADD R5, R5, 0x1, -R6 ;  /* 0x0000000105059824 */ /* 0x000fe200078e0a06 */
[----:B------:R-:W-:-:S03]  /*0d20*/  IADD3 R6, PT, PT, R7, R11, RZ ;  /* 0x0000000b07067210 */ /* 0x000fc60007ffe0ff */
[----:B------:R-:W-:Y:S01]  /*0d30*/  @!P2 IMAD.MOV R5, RZ, RZ, -R5 ;  /* 0x000000ffff05a224 */ /* 0x000fe200078e0a05 */
[----:B------:R-:W-:Y:S01]  /*0d40*/  @!P0 LOP3.LUT R5, RZ, R15, RZ, 0x33, !PT ;  /* 0x0000000fff058212 */ /* 0x000fe200078e33ff */
[C---:B------:R-:W-:Y:S01]  /*0d50*/  IMAD.IADD R4, R6.reuse, 0x1, R11 ;  /* 0x0000000106047824 */ /* 0x040fe200078e020b */
[-C--:B------:R-:W-:Y:S02]  /*0d60*/  ISETP.GE.AND P0, PT, R7, R3.reuse, PT ;  /* 0x000000030700720c */ /* 0x080fe40003f06270 */
[-C--:B------:R-:W-:Y:S01]  /*0d70*/  ISETP.GE.AND P1, PT, R6, R3.reuse, PT ;  /* 0x000000030600720c */ /* 0x080fe20003f26270 */
[----:B------:R-:W-:Y:S01]  /*0d80*/  IMAD R11, R5, UR8, RZ ;  /* 0x00000008050b7c24 */ /* 0x000fe2000f8e02ff */
[----:B------:R-:W-:Y:S02]  /*0d90*/  ISETP.GE.AND P2, PT, R4, R3, PT ;  /* 0x000000030400720c */ /* 0x000fe40003f46270 */
[----:B------:R-:W-:Y:S02]  /*0da0*/  ISETP.LT.OR P0, PT, R7, RZ, P0 ;  /* 0x000000ff0700720c */ /* 0x000fe40000701670 */
[----:B------:R-:W-:-:S02]  /*0db0*/  IADD3 R3, PT, PT, R14, R11, RZ ;  /* 0x0000000b0e037210 */ /* 0x000fc40007ffe0ff */
[----:B------:R-:W-:Y:S02]  /*0dc0*/  CS2R R14, SRZ ;  /* 0x00000000000e7805 */ /* 0x000fe4000001ff00 */
[----:B------:R-:W-:Y:S02]  /*0dd0*/  ISETP.LT.OR P1, PT, R6, RZ, P1 ;  /* 0x000000ff0600720c */ /* 0x000fe40000f21670 */
[----:B------:R-:W-:Y:S01]  /*0de0*/  ISETP.LT.OR P2, PT, R4, RZ, P2 ;  /* 0x000000ff0400720c */ /* 0x000fe20001741670 */
[-C--:B------:R-:W-:Y:S02]  /*0df0*/  IMAD R10, R2, R8.reuse, R3 ;  /* 0x00000008020a7224 */ /* 0x080fe400078e0203 */
[----:B------:R-:W-:-:S10]  /*0e00*/  IMAD R8, R12, R8, R13 ;  /* 0x000000080c087224 */ /* 0x000fd400078e020d */
.L_x_25:
[----:B------:R-:W0:Y:S01]  /*0e10*/  LDC.64 R2, c[0x0][0x388] ;  /* 0x0000e200ff027b82 */ /* 0x000e220000000a00 */
[----:B------:R-:W-:Y:S01]  /*0e20*/  IMAD R21, R14, UR5, RZ ;  /* 0x000000050e157c24 */ /* 0x000fe2000f8e02ff */
[----:B------:R-:W1:Y:S04]  /*0e30*/  LDCU UR7, c[0x0][0x3ac] ;  /* 0x00007580ff0777ac */ /* 0x000e680008000800 */
[----:B------:R-:W-:-:S05]  /*0e40*/  IADD3 R5, PT, PT, R10, R21, RZ ;  /* 0x000000150a057210 */ /* 0x000fca0007ffe0ff */
[----:B0-----:R-:W-:-:S05]  /*0e50*/  IMAD.WIDE R2, R5, 0x4, R2 ;  /* 0x0000000405027825 */ /* 0x001fca00078e0202 */
[----:B------:R-:W2:Y:S01]  /*0e60*/  LDG.E R23, desc[UR14][R2.64] ;  /* 0x0000000e02177981 */ /* 0x000ea2000c1e1900 */
[----:B------:R-:W-:Y:S01]  /*0e70*/  VIADD R14, R14, 0x1 ;  /* 0x000000010e0e7836 */ /* 0x000fe20000000000 */
[----:B------:R-:W-:Y:S04]  /*0e80*/  BSSY.RECONVERGENT B0, `(.L_x_3) ;  /* 0x00000c4000007945 */ /* 0x000fe80003800200 */
[----:B-1----:R-:W-:Y:S02]  /*0e90*/  ISETP.NE.AND P6, PT, R14, UR7, PT ;  /* 0x000000070e007c0c */ /* 0x002fe4000bfc5270 */
[----:B--2---:R-:W-:-:S13]  /*0ea0*/  FSETP.GT.AND P3, PT, R23, RZ, PT ;  /* 0x000000ff1700720b */ /* 0x004fda0003f64000 */
[----:B------:R-:W-:Y:S05]  /*0eb0*/  @!P3 BRA `(.L_x_4) ;  /* 0x0000000c0000b947 */ /* 0x000fea0003800000 */
[----:B------:R-:W-:Y:S01]  /*0ec0*/  IADD3 R21, PT, PT, R11, R21, RZ ;  /* 0x000000150b157210 */ /* 0x000fe20007ffe0ff */
[----:B------:R-:W-:Y:S01]  /*0ed0*/  IMAD.MOV.U32 R20, RZ, RZ, RZ ;  /* 0x000000ffff147224 */ /* 0x000fe200078e00ff */
[----:B------:R-:W-:Y:S01]  /*0ee0*/  MOV R18, UR9 ;  /* 0x0000000900127c02 */ /* 0x000fe20008000f00 */
[----:B------:R-:W-:-:S07]  /*0ef0*/  IMAD.MOV.U32 R17, RZ, RZ, RZ ;  /* 0x000000ffff117224 */ /* 0x000fce00078e00ff */
.L_x_22:
[----:B------:R-:W0:Y:S01]  /*0f00*/  LDC R22, c[0x0][0x3a8] ;  /* 0x0000ea00ff167b82 */ /* 0x000e220000000800 */
[----:B------:R-:W1:Y:S01]  /*0f10*/  LDCU UR7, c[0x0][0x3b8] ;  /* 0x00007700ff0777ac */ /* 0x000e620008000800 */
[----:B------:R-:W-:Y:S01]  /*0f20*/  BSSY.RECONVERGENT B2, `(.L_x_5) ;  /* 0x00000a0000027945 */ /* 0x000fe20003800200 */
[----:B-1----:R-:W-:-:S05]  /*0f30*/  IMAD R5, R18, UR7, R13 ;  /* 0x0000000712057c24 */ /* 0x002fca000f8e020d */
[----:B0-----:R-:W-:-:S04]  /*0f40*/  ISETP.GE.AND P3, PT, R5, R22, PT ;  /* 0x000000160500720c */ /* 0x001fc80003f66270 */
[----:B------:R-:W-:-:S13]  /*0f50*/  ISETP.LT.OR P3, PT, R5, RZ, P3 ;  /* 0x000000ff0500720c */ /* 0x000fda0001f61670 */
[----:B------:R-:W-:Y:S05]  /*0f60*/  @P3 BRA `(.L_x_6) ;  /* 0x00000008006c3947 */ /* 0x000fea0003800000 */
[----:B------:R-:W-:Y:S01]  /*0f70*/  BSSY.RECONVERGENT B3, `(.L_x_7) ;  /* 0x0000010000037945 */ /* 0x000fe20003800200 */
[----:B------:R-:W-:Y:S01]  /*0f80*/  IADD3 R5, PT, PT, R21, R5, RZ ;  /* 0x0000000515057210 */ /* 0x000fe20007ffe0ff */
[----:B------:R-:W-:Y:S02]  /*0f90*/  IMAD.IADD R16, R9, 0x1, R18 ;  /* 0x0000000109107824 */ /* 0x000fe400078e0212 */
[----:B------:R-:W-:Y:S05]  /*0fa0*/  @P0 BRA `(.L_x_8) ;  /* 0x0000000000300947 */ /* 0x000fea0003800000 */
[----:B------:R-:W0:Y:S01]  /*0fb0*/  LDC.64 R2, c[0x0][0x388] ;  /* 0x0000e200ff027b82 */ /* 0x000e220000000a00 */
[----:B------:R-:W-:-:S04]  /*0fc0*/  IMAD R25, R7, R22, R5 ;  /* 0x0000001607197224 */ /* 0x000fc800078e0205 */
[----:B0-----:R-:W-:-:S05]  /*0fd0*/  IMAD.WIDE R2, R25, 0x4, R2 ;  /* 0x0000000419027825 */ /* 0x001fca00078e0202 */
[----:B------:R-:W2:Y:S02]  /*0fe0*/  LDG.E R27, desc[UR14][R2.64] ;  /* 0x0000000e021b7981 */ /* 0x000ea4000c1e1900 */
[----:B--2---:R-:W-:-:S13]  /*0ff0*/  FSETP.GT.AND P3, PT, R27, RZ, PT ;  /* 0x000000ff1b00720b */ /* 0x004fda0003f64000 */
[----:B------:R-:W-:Y:S05]  /*1000*/  @!P3 BRA `(.L_x_8) ;  /* 0x000000000018b947 */ /* 0x000fea0003800000 */
[----:B------:R-:W0:Y:S01]  /*1010*/  LDC.64 R2, c[0x0][0x390] ;  /* 0x0000e400ff027b82 */ /* 0x000e220000000a00 */
[----:B------:R-:W-:-:S04]  /*1020*/  IMAD R25, R16, UR5, R19 ;  /* 0x0000000510197c24 */ /* 0x000fc8000f8e0213 */
[----:B0-----:R-:W-:-:S06]  /*1030*/  IMAD.WIDE R2, R25, 0x4, R2 ;  /* 0x0000000419027825 */ /* 0x001fcc00078e0202 */
[----:B------:R-:W2:Y:S02]  /*1040*/  LDG.E R2, desc[UR14][R2.64] ;  /* 0x0000000e02027981 */ /* 0x000ea4000c1e1900 */
[----:B--2---:R-:W-:Y:S01]  /*1050*/  FFMA R20, R27, R2, R20 ;  /* 0x000000021b147223 */ /* 0x004fe20000000014 */
[----:B------:R-:W-:-:S07]  /*1060*/  FADD R17, R17, R2 ;  /* 0x0000000211117221 */ /* 0x000fce0000000000 */
.L_x_8:
[----:B------:R-:W-:Y:S05]  /*1070*/  BSYNC.RECONVERGENT B3 ;  /* 0x0000000000037941 */ /* 0x000fea0003800200 */
.L_x_7:
[----:B------:R-:W0:Y:S01]  /*1080*/  LDC R0, c[0x0][0x3b4] ;  /* 0x0000ed00ff007b82 */ /* 0x000e220000000800 */
[----:B------:R-:W-:Y:S01]  /*1090*/  HFMA2 R25, -RZ, RZ, 0, 5.9604644775390625e-08 ;  /* 0x00000001ff197431 */ /* 0x000fe200000001ff */
[----:B0-----:R-:W-:-:S13]  /*10a0*/  LOP3.LUT P3, RZ, R0, 0x1, RZ, 0xc0, !PT ;  /* 0x0000000100ff7812 */ /* 0x001fda000786c0ff */
[----:B------:R-:W-:Y:S05]  /*10b0*/  @!P3 BRA `(.L_x_9) ;  /* 0x00000000008cb947 */ /* 0x000fea0003800000 */
[----:B------:R-:W-:Y:S04]  /*10c0*/  BSSY.RECONVERGENT B3, `(.L_x_10) ;  /* 0x0000010000037945 */ /* 0x000fe80003800200 */
[----:B------:R-:W-:Y:S05]  /*10d0*/  @P1 BRA `(.L_x_11) ;  /* 0x0000000000381947 */ /* 0x000fea0003800000 */
[----:B------:R-:W0:Y:S01]  /*10e0*/  LDC.64 R2, c[0x0][0x388] ;  /* 0x0000e200ff027b82 */ /* 0x000e220000000a00 */
[----:B------:R-:W-:-:S04]  /*10f0*/  IMAD R25, R6, R22, R5 ;  /* 0x0000001606197224 */ /* 0x000fc800078e0205 */
[----:B0-----:R-:W-:-:S05]  /*1100*/  IMAD.WIDE R2, R25, 0x4, R2 ;  /* 0x0000000419027825 */ /* 0x001fca00078e0202 */
[----:B------:R-:W2:Y:S02]  /*1110*/  LDG.E R27, desc[UR14][R2.64] ;  /* 0x0000000e021b7981 */ /* 0x000ea4000c1e1900 */
[----:B--2---:R-:W-:-:S13]  /*1120*/  FSETP.GT.AND P3, PT, R27, RZ, PT ;  /* 0x000000ff1b00720b */ /* 0x004fda0003f64000 */
[----:B------:R-:W-:Y:S05]  /*1130*/  @!P3 BRA `(.L_x_11) ;  /* 0x000000000020b947 */ /* 0x000fea0003800000 */
[----:B------:R-:W0:Y:S01]  /*1140*/  LDCU UR7, c[0x0][0x3b0] ;  /* 0x00007600ff0777ac */ /* 0x000e220008000800 */
[----:B------:R-:W1:Y:S01]  /*1150*/  LDC.64 R2, c[0x0][0x390] ;  /* 0x0000e400ff027b82 */ /* 0x000e620000000a00 */
[----:B0-----:R-:W-:-:S04]  /*1160*/  VIADD R24, R16, UR7 ;  /* 0x0000000710187c36 */ /* 0x001fc80008000000 */
[----:B------:R-:W-:-:S04]  /*1170*/  IMAD R25, R24, UR5, R19 ;  /* 0x0000000518197c24 */ /* 0x000fc8000f8e0213 */
[----:B-1----:R-:W-:-:S06]  /*1180*/  IMAD.WIDE R2, R25, 0x4, R2 ;  /* 0x0000000419027825 */ /* 0x002fcc00078e0202 */
[----:B------:R-:W2:Y:S02]  /*1190*/  LDG.E R2, desc[UR14][R2.64] ;  /* 0x0000000e02027981 */ /* 0x000ea4000c1e1900 */
[----:B--2---:R-:W-:Y:S01]  /*11a0*/  FFMA R20, R27, R2, R20 ;  /* 0x000000021b147223 */ /* 0x004fe20000000014 */
[----:B------:R-:W-:-:S07]  /*11b0*/  FADD R17, R17, R2 ;  /* 0x0000000211117221 */ /* 0x000fce0000000000 */
.L_x_11:
[----:B------:R-:W-:Y:S05]  /*11c0*/  BSYNC.RECONVERGENT B3 ;  /* 0x0000000000037941 */ /* 0x000fea0003800200 */
.L_x_10:
[----:B------:R-:W-:Y:S01]  /*11d0*/  BSSY.RECONVERGENT B3, `(.L_x_9) ;  /* 0x0000011000037945 */ /* 0x000fe20003800200 */
[----:B------:R-:W-:-:S03]  /*11e0*/  MOV R25, 0x3 ;  /* 0x0000000300197802 */ /* 0x000fc60000000f00 */
[----:B------:R-:W-:Y:S05]  /*11f0*/  @P2 BRA `(.L_x_12) ;  /* 0x0000000000382947 */ /* 0x000fea0003800000 */
[----:B------:R-:W0:Y:S01]  /*1200*/  LDC.64 R2, c[0x0][0x388] ;  /* 0x0000e200ff027b82 */ /* 0x000e220000000a00 */
[----:B------:R-:W-:-:S04]  /*1210*/  IMAD R27, R4, R22, R5 ;  /* 0x00000016041b7224 */ /* 0x000fc800078e0205 */
[----:B0-----:R-:W-:-:S05]  /*1220*/  IMAD.WIDE R2, R27, 0x4, R2 ;  /* 0x000000041b027825 */ /* 0x001fca00078e0202 */
[----:B------:R-:W2:Y:S02]  /*1230*/  LDG.E R27, desc[UR14][R2.64] ;  /* 0x0000000e021b7981 */ /* 0x000ea4000c1e1900 */
[----:B--2---:R-:W-:-:S13]  /*1240*/  FSETP.GT.AND P3, PT, R27, RZ, PT ;  /* 0x000000ff1b00720b */ /* 0x004fda0003f64000 */
[----:B------:R-:W-:Y:S05]  /*1250*/  @!P3 BRA `(.L_x_12) ;  /* 0x000000000020b947 */ /* 0x000fea0003800000 */
[----:B------:R-:W0:Y:S08]  /*1260*/  LDC R29, c[0x0][0x3b0] ;  /* 0x0000ec00ff1d7b82 */ /* 0x000e300000000800 */
[----:B------:R-:W1:Y:S01]  /*1270*/  LDC.64 R2, c[0x0][0x390] ;  /* 0x0000e400ff027b82 */ /* 0x000e620000000a00 */
[----:B0-----:R-:W-:-:S04]  /*1280*/  IMAD R22, R29, 0x2, R16 ;  /* 0x000000021d167824 */ /* 0x001fc800078e0210 */
[----:B------:R-:W-:-:S04]  /*1290*/  IMAD R29, R22, UR5, R19 ;  /* 0x00000005161d7c24 */ /* 0x000fc8000f8e0213 */
[----:B-1----:R-:W-:-:S06]  /*12a0*/  IMAD.WIDE R2, R29, 0x4, R2 ;  /* 0x000000041d027825 */ /* 0x002fcc00078e0202 */
[----:B------:R-:W2:Y:S02]  /*12b0*/  LDG.E R2, desc[UR14][R2.64] ;  /* 0x0000000e02027981 */ /* 0x000ea4000c1e1900 */
[----:B--2---:R-:W-:Y:S01]  /*12c0*/  FFMA R20, R27, R2, R20 ;  /* 0x000000021b147223 */ /* 0x004fe20000000014 */
[----:B------:R-:W-:-:S07]  /*12d0*/  FADD R17, R17, R2 ;  /* 0x0000000211117221 */ /* 0x000fce0000000000 */
.L_x_12:
[----:B------:R-:W-:Y:S05]  /*12e0*/  BSYNC.RECONVERGENT B3 ;  /* 0x0000000000037941 */ /* 0x000fea0003800200 */
.L_x_9:
[----:B------:R-:W-:-:S13]  /*12f0*/  ISETP.GE.U32.AND P3, PT, R0, 0x2, PT ;  /* 0x000000020000780c */ /* 0x000fda0003f66070 */
[----:B------:R-:W-:Y:S05]  /*1300*/  @!P3 BRA `(.L_x_6) ;  /* 0x000000040084b947 */ /* 0x000fea0003800000 */
[----:B------:R-:W-:-:S07]  /*1310*/  IADD3 R0, PT, PT, R25, -R0, RZ ;  /* 0x8000000019007210 */ /* 0x000fce0007ffe0ff */
.L_x_21:
[----:B------:R-:W0:Y:S01]  /*1320*/  LDC R25, c[0x0][0x3b8] ;  /* 0x0000ee00ff197b82 */ /* 0x000e220000000800 */
[----:B------:R-:W-:Y:S07]  /*1330*/  BSSY.RECONVERGENT B3, `(.L_x_13) ;  /* 0x0000017000037945 */ /* 0x000fee0003800200 */
[----:B------:R-:W1:Y:S01]  /*1340*/  LDC R22, c[0x0][0x3a4] ;  /* 0x0000e900ff167b82 */ /* 0x000e620000000800 */
[----:B0-----:R-:W-:-:S04]  /*1350*/  IMAD R26, R0, R25, R12 ;  /* 0x00000019001a7224 */ /* 0x001fc800078e020c */
[C---:B------:R-:W-:Y:S01]  /*1360*/  IMAD.IADD R24, R26.reuse, 0x1, R25 ;  /* 0x000000011a187824 */ /* 0x040fe200078e0219 */
[----:B-1----:R-:W-:-:S04]  /*1370*/  ISETP.GE.AND P3, PT, R26, R22, PT ;  /* 0x000000161a00720c */ /* 0x002fc80003f66270 */
[----:B------:R-:W-:-:S13]  /*1380*/  ISETP.LT.OR P3, PT, R26, RZ, P3 ;  /* 0x000000ff1a00720c */ /* 0x000fda0001f61670 */
[----:B------:R-:W-:Y:S05]  /*1390*/  @P3 BRA `(.L_x_14) ;  /* 0x0000000000403947 */ /* 0x000fea0003800000 */
[----:B------:R-:W0:Y:S01]  /*13a0*/  LDC.64 R2, c[0x0][0x388] ;  /* 0x0000e200ff027b82 */ /* 0x000e220000000a00 */
[----:B------:R-:W1:Y:S02]  /*13b0*/  LDCU UR7, c[0x0][0x3a8] ;  /* 0x00007500ff0777ac */ /* 0x000e640008000800 */
[----:B-1----:R-:W-:-:S04]  /*13c0*/  IMAD R27, R26, UR7, R5 ;  /* 0x000000071a1b7c24 */ /* 0x002fc8000f8e0205 */
[----:B0-----:R-:W-:-:S05]  /*13d0*/  IMAD.WIDE R2, R27, 0x4, R2 ;  /* 0x000000041b027825 */ /* 0x001fca00078e0202 */
[----:B------:R-:W2:Y:S02]  /*13e0*/  LDG.E R27, desc[UR14][R2.64] ;  /* 0x0000000e021b7981 */ /* 0x000ea4000c1e1900 */
[----:B--2---:R-:W-:-:S13]  /*13f0*/  FSETP.GT.AND P3, PT, R27, RZ, PT ;  /* 0x000000ff1b00720b */ /* 0x004fda0003f64000 */
[----:B------:R-:W-:Y:S05]  /*1400*/  @!P3 BRA `(.L_x_14) ;  /* 0x000000000024b947 */ /* 0x000fea0003800000 */
[----:B------:R-:W0:Y:S01]  /*1410*/  LDCU.64 UR10, c[0x0][0x3b0] ;  /* 0x00007600ff0a77ac */ /* 0x000e220008000a00 */
[----:B------:R-:W1:Y:S01]  /*1420*/  LDC.64 R2, c[0x0][0x390] ;  /* 0x0000e400ff027b82 */ /* 0x000e620000000a00 */
[----:B0-----:R-:W-:-:S05]  /*1430*/  IADD3 R29, PT, PT, R0, UR11, RZ ;  /* 0x0000000b001d7c10 */ /* 0x001fca000fffe0ff */
[----:B------:R-:W-:-:S04]  /*1440*/  IMAD R26, R29, UR10, R16 ;  /* 0x0000000a1d1a7c24 */ /* 0x000fc8000f8e0210 */
[----:B------:R-:W-:-:S04]  /*1450*/  IMAD R29, R26, UR5, R19 ;  /* 0x000000051a1d7c24 */ /* 0x000fc8000f8e0213 */
[----:B-1----:R-:W-:-:S06]  /*1460*/  IMAD.WIDE R2, R29, 0x4, R2 ;  /* 0x000000041d027825 */ /* 0x002fcc00078e0202 */
[----:B------:R-:W2:Y:S02]  /*1470*/  LDG.E R2, desc[UR14][R2.64] ;  /* 0x0000000e02027981 */ /* 0x000ea4000c1e1900 */
[----:B--2---:R-:W-:Y:S01]  /*1480*/  FFMA R20, R27, R2, R20 ;  /* 0x000000021b147223 */ /* 0x004fe20000000014 */
[----:B------:R-:W-:-:S07]  /*1490*/  FADD R17, R17, R2 ;  /* 0x0000000211117221 */ /* 0x000fce0000000000 */
.L_x_14:
[----:B------:R-:W-:Y:S05]  /*14a0*/  BSYNC.RECONVERGENT B3 ;  /* 0x0000000000037941 */ /* 0x000fea0003800200 */
.L_x_13:
[CC--:B------:R-:W-:Y:S01]  /*14b0*/  ISETP.GE.AND P4, PT, R24.reuse, R22.reuse, PT ;  /* 0x000000161800720c */ /* 0x0c0fe20003f86270 */
[C---:B------:R-:W-:Y:S01]  /*14c0*/  IMAD.IADD R26, R24.reuse, 0x1, R25 ;  /* 0x00000001181a7824 */ /* 0x040fe200078e0219 */
[----:B------:R-:W-:Y:S02]  /*14d0*/  BSSY.RECONVERGENT B3, `(.L_x_15) ;  /* 0x0000019000037945 */ /* 0x000fe40003800200 */
[----:B------:R-:W-:Y:S02]  /*14e0*/  ISETP.LT.OR P4, PT, R24, RZ, P4 ;  /* 0x000000ff1800720c */ /* 0x000fe40002781670 */
[C---:B------:R-:W-:Y:S02]  /*14f0*/  IADD3 R25, PT, PT, R26.reuse, R25, RZ ;  /* 0x000000191a197210 */ /* 0x040fe40007ffe0ff */
[-C--:B------:R-:W-:Y:S02]  /*1500*/  ISETP.GE.AND P5, PT, R26, R22.reuse, PT ;  /* 0x000000161a00720c */ /* 0x080fe40003fa6270 */
[----:B------:R-:W-:-:S02]  /*1510*/  ISETP.GE.AND P3, PT, R25, R22, PT ;  /* 0x000000161900720c */ /* 0x000fc40003f66270 */
[----:B------:R-:W-:Y:S02]  /*1520*/  ISETP.LT.OR P5, PT, R26, RZ, P5 ;  /* 0x000000ff1a00720c */ /* 0x000fe40002fa1670 */
[----:B------:R-:W-:-:S03]  /*1530*/  ISETP.LT.OR P3, PT, R25, RZ, P3 ;  /* 0x000000ff1900720c */ /* 0x000fc60001f61670 */
[----:B------:R-:W-:Y:S10]  /*1540*/  @P4 BRA `(.L_x_16) ;  /* 0x0000000000444947 */ /* 0x000ff40003800000 */
[----:B------:R-:W0:Y:S01]  /*1550*/  LDC.64 R2, c[0x0][0x388] ;  /* 0x0000e200ff027b82 */ /* 0x000e220000000a00 */
[----:B------:R-:W1:Y:S02]  /*1560*/  LDCU UR7, c[0x0][0x3a8] ;  /* 0x00007500ff0777ac */ /* 0x000e640008000800 */
[----:B-1----:R-:W-:-:S04]  /*1570*/  IMAD R27, R24, UR7, R5 ;  /* 0x00000007181b7c24 */ /* 0x002fc8000f8e0205 */
[----:B0-----:R-:W-:-:S05]  /*1580*/  IMAD.WIDE R2, R27, 0x4, R2 ;  /* 0x000000041b027825 */ /* 0x001fca00078e0202 */
[----:B------:R-:W2:Y:S02]  /*1590*/  LDG.E R27, desc[UR14][R2.64] ;  /* 0x0000000e021b7981 */ /* 0x000ea4000c1e1900 */
[----:B--2---:R-:W-:-:S13]  /*15a0*/  FSETP.GT.AND P4, PT, R27, RZ, PT ;  /* 0x000000ff1b00720b */ /* 0x004fda0003f84000 */
[----:B------:R-:W-:Y:S05]  /*15b0*/  @!P4 BRA `(.L_x_16) ;  /* 0x000000000028c947 */ /* 0x000fea0003800000 */
[----:B------:R-:W0:Y:S02]  /*15c0*/  LDC.64 R2, c[0x0][0x3b0] ;  /* 0x0000ec00ff027b82 */ /* 0x000e240000000a00 */
[----:B0-----:R-:W-:-:S04]  /*15d0*/  IMAD.IADD R3, R0, 0x1, R3 ;  /* 0x0000000100037824 */ /* 0x001fc800078e0203 */
[----:B------:R-:W-:Y:S02]  /*15e0*/  IMAD R29, R3, R2, R2 ;  /* 0x00000002031d7224 */ /* 0x000fe400078e0202 */
[----:B------:R-:W0:Y:S03]  /*15f0*/  LDC.64 R2, c[0x0][0x390] ;  /* 0x0000e400ff027b82 */ /* 0x000e260000000a00 */
[----:B------:R-:W-:-:S05]  /*1600*/  IADD3 R22, PT, PT, R16, R29, RZ ;  /* 0x0000001d10167210 */ /* 0x000fca0007ffe0ff */
[----:B------:R-:W-:-:S04]  /*1610*/  IMAD R29, R22, UR5, R19 ;  /* 0x00000005161d7c24 */ /* 0x000fc8000f8e0213 */
[----:B0-----:R-:W-:-:S06]  /*1620*/  IMAD.WIDE R2, R29, 0x4, R2 ;  /* 0x000000041d027825 */ /* 0x001fcc00078e0202 */
[----:B------:R-:W2:Y:S02]  /*1630*/  LDG.E R2, desc[UR14][R2.64] ;  /* 0x0000000e02027981 */ /* 0x000ea4000c1e1900 */
[----:B--2---:R-:W-:Y:S01]  /*1640*/  FFMA R20, R27, R2, R20 ;  /* 0x000000021b147223 */ /* 0x004fe20000000014 */
[----:B------:R-:W-:-:S07]  /*1650*/  FADD R17, R17, R2 ;  /* 0x0000000211117221 */ /* 0x000fce0000000000 */
.L_x_16:
[----:B------:R-:W-:Y:S05]  /*1660*/  BSYNC.RECONVERGENT B3 ;  /* 0x0000000000037941 */ /* 0x000fea0003800200 */
.L_x_15:
[----:B------:R-:W-:Y:S04]  /*1670*/  BSSY.RECONVERGENT B3, `(.L_x_17) ;  /* 0x0000012000037945 */ /* 0x000fe80003800200 */
        /* <DEDUP_REMOVED lines=10> */
[----:B0-----:R-:W-:-:S05]  /*1720*/  IADD3.X R29, PT, PT, R0, UR11, RZ, PT, PT ;  /* 0x0000000b001d7c10 */ /* 0x001fca000bfee4ff */
[----:B------:R-:W-:-:S04]  /*1730*/  IMAD R22, R29, UR10, R16 ;  /* 0x0000000a1d167c24 */ /* 0x000fc8000f8e0210 */
[----:B------:R-:W-:-:S04]  /*1740*/  IMAD R29, R22, UR5, R19 ;  /* 0x00000005161d7c24 */ /* 0x000fc8000f8e0213 */
[----:B-1----:R-:W-:-:S06]  /*1750*/  IMAD.WIDE R2, R29, 0x4, R2 ;  /* 0x000000041d027825 */ /* 0x002fcc00078e0202 */
[----:B------:R-:W2:Y:S02]  /*1760*/  LDG.E R2, desc[UR14][R2.64] ;  /* 0x0000000e02027981 */ /* 0x000ea4000c1e1900 */
[----:B--2---:R-:W-:Y:S01]  /*1770*/  FFMA R20, R27, R2, R20 ;  /* 0x000000021b147223 */ /* 0x004fe20000000014 */
[----:B------:R-:W-:-:S07]  /*1780*/  FADD R17, R17, R2 ;  /* 0x0000000211117221 */ /* 0x000fce0000000000 */
.L_x_18:
[----:B------:R-:W-:Y:S05]  /*1790*/  BSYNC.RECONVERGENT B3 ;  /* 0x0000000000037941 */ /* 0x000fea0003800200 */
.L_x_17:
[----:B------:R-:W-:Y:S01]  /*17a0*/  BSSY.RECONVERGENT B3, `(.L_x_19) ;  /* 0x0000013000037945 */ /* 0x000fe20003800200 */
[----:B------:R-:W-:-:S03]  /*17b0*/  VIADD R22, R0, 0x3 ;  /* 0x0000000300167836 */ /* 0x000fc60000000000 */
        /* <DEDUP_REMOVED lines=17> */
.L_x_20:
[----:B------:R-:W-:Y:S05]  /*18d0*/  BSYNC.RECONVERGENT B3 ;  /* 0x0000000000037941 */ /* 0x000fea0003800200 */
.L_x_19:
[----:B------:R-:W0:Y:S01]  /*18e0*/  LDCU UR7, c[0x0][0x3b4] ;  /* 0x00007680ff0777ac */ /* 0x000e220008000800 */
[----:B------:R-:W-:Y:S01]  /*18f0*/  VIADD R0, R0, 0x4 ;  /* 0x0000000400007836 */ /* 0x000fe20000000000 */
[----:B0-----:R-:W-:-:S13]  /*1900*/  ISETP.NE.AND P3, PT, R22, UR7, PT ;  /* 0x0000000716007c0c */ /* 0x001fda000bf65270 */
[----:B------:R-:W-:Y:S05]  /*1910*/  @P3 BRA `(.L_x_21) ;  /* 0xfffffff800803947 */ /* 0x000fea000383ffff */
.L_x_6:
[----:B------:R-:W-:Y:S05]  /*1920*/  BSYNC.RECONVERGENT B2 ;  /* 0x0000000000027941 */ /* 0x000fea0003800200 */
.L_x_5:
[----:B------:R-:W0:Y:S02]  /*1930*/  LDCU UR7, c[0x0][0x3b4] ;  /* 0x00007680ff0777ac */ /* 0x000e240008000800 */
[C---:B0-----:R-:W-:Y:S02]  /*1940*/  ISETP.NE.AND P3, PT, R18.reuse, UR7, PT ;  /* 0x0000000712007c0c */ /* 0x041fe4000bf65270 */
[----:B------:R-:W-:-:S11]  /*1950*/  IADD3 R18, PT, PT, R18, 0x1, RZ ;  /* 0x0000000112127810 */ /* 0x000fd60007ffe0ff */
[----:B------:R-:W-:Y:S05]  /*1960*/  @P3 BRA `(.L_x_22) ;  /* 0xfffffff400643947 */ /* 0x000fea000383ffff */
[-C--:B------:R-:W-:Y:S01]  /*1970*/  FFMA R25, R17, R17.reuse, 9.9999999392252902908e-09 ;  /* 0x322bcc7711197423 */ /* 0x080fe20000000011 */
[----:B------:R-:W-:Y:S01]  /*1980*/  FFMA R0, R23, R17, -R20 ;  /* 0x0000001117007223 */ /* 0x000fe20000000814 */
[----:B------:R-:W-:Y:S01]  /*1990*/  BSSY.RECONVERGENT B4, `(.L_x_23) ;  /* 0x000000e000047945 */ /* 0x000fe20003800200 */
[----:B------:R-:W-:Y:S01]  /*19a0*/  IMAD.IADD R5, R8, 0x1, R21 ;  /* 0x0000000108057824 */ /* 0x000fe200078e0215 */
[----:B------:R-:W0:Y:S08]  /*19b0*/  MUFU.RCP R2, R25 ;  /* 0x0000001900027308 */ /* 0x000e300000001000 */
[----:B------:R-:W1:Y:S01]  /*19c0*/  FCHK P3, R0, R25 ;  /* 0x0000001900007302 */ /* 0x000e620000060000 */
[----:B0-----:R-:W-:-:S04]  /*19d0*/  FFMA R3, -R25, R2, 1 ;  /* 0x3f80000019037423 */ /* 0x001fc80000000102 */
[----:B------:R-:W-:-:S04]  /*19e0*/  FFMA R3, R2, R3, R2 ;  /* 0x0000000302037223 */ /* 0x000fc80000000002 */
[----:B------:R-:W-:-:S04]  /*19f0*/  FFMA R2, R0, R3, RZ ;  /* 0x0000000300027223 */ /* 0x000fc800000000ff */
[----:B------:R-:W-:-:S04]  /*1a00*/  FFMA R16, -R25, R2, R0 ;  /* 0x0000000219107223 */ /* 0x000fc80000000100 */
[----:B------:R-:W-:Y:S01]  /*1a10*/  FFMA R16, R3, R16, R2 ;  /* 0x0000001003107223 */ /* 0x000fe20000000002 */
[----:B-1----:R-:W-:Y:S06]  /*1a20*/  @!P3 BRA `(.L_x_24) ;  /* 0x000000000010b947 */ /* 0x002fec0003800000 */
[----:B------:R-:W-:Y:S02]  /*1a30*/  MOV R3, R25 ;  /* 0x0000001900037202 */ /* 0x000fe40000000f00 */
[----:B------:R-:W-:-:S07]  /*1a40*/  MOV R20, 0x1a60 ;  /* 0x00001a6000147802 */ /* 0x000fce0000000f00 */
[----:B------:R-:W-:Y:S05]  /*1a50*/  CALL.REL.NOINC `($__internal_0_$__cuda_sm3x_div_rn_noftz_f32_slowpath) ;  /* 0x0000001c00187944 */ /* 0x000fea0003c00000 */
[----:B------:R-:W-:-:S07]  /*1a60*/  IMAD.MOV.U32 R16, RZ, RZ, R0 ;  /* 0x000000ffff107224 */ /* 0x000fce00078e0000 */
.L_x_24:
[----:B------:R-:W-:Y:S05]  /*1a70*/  BSYNC.RECONVERGENT B4 ;  /* 0x0000000000047941 */ /* 0x000fea0003800200 */
.L_x_23:
[----:B------:R-:W0:Y:S02]  /*1a80*/  LDC.64 R2, c[0x0][0x398] ;  /* 0x0000e600ff027b82 */ /* 0x000e240000000a00 */
[----:B0-----:R-:W-:-:S06]  /*1a90*/  IMAD.WIDE R2, R5, 0x4, R2 ;  /* 0x0000000405027825 */ /* 0x001fcc00078e0202 */
[----:B------:R-:W2:Y:S02]  /*1aa0*/  LDG.E R2, desc[UR14][R2.64] ;  /* 0x0000000e02027981 */ /* 0x000ea4000c1e1900 */
[----:B--2---:R-:W-:-:S07]  /*1ab0*/  FFMA R15, R2, R16, R15 ;  /* 0x00000010020f7223 */ /* 0x004fce000000000f */
.L_x_4:
[----:B------:R-:W-:Y:S05]  /*1ac0*/  BSYNC.RECONVERGENT B0 ;  /* 0x0000000000007941 */ /* 0x000fea0003800200 */
.L_x_3:
[----:B------:R-:W-:Y:S05]  /*1ad0*/  @P6 BRA `(.L_x_25) ;  /* 0xfffffff000cc6947 */ /* 0x000fea000383ffff */
.L_x_2:
[----:B------:R-:W-:Y:S05]  /*1ae0*/  BSYNC.RECONVERGENT B1 ;  /* 0x0000000000017941 */ /* 0x000fea0003800200 */
.L_x_1:
[----:B------:R-:W0:Y:S01]  /*1af0*/  LDC.64 R2, c[0x0][0x3c0] ;  /* 0x0000f000ff027b82 */ /* 0x000e220000000a00 */
[----:B------:R-:W1:Y:S01]  /*1b00*/  LDCU UR7, c[0x0][0x380] ;  /* 0x00007000ff0777ac */ /* 0x000e620008000800 */
[C---:B0-----:R-:W-:Y:S01]  /*1b10*/  IMAD.WIDE R2, R19.reuse, 0x4, R2 ;  /* 0x0000000413027825 */ /* 0x041fe200078e0202 */
[----:B------:R-:W-:-:S04]  /*1b20*/  IADD3 R19, PT, PT, R19, UR6, RZ ;  /* 0x0000000613137c10 */ /* 0x000fc8000fffe0ff */
[----:B------:R0:W-:Y:S01]  /*1b30*/  STG.E desc[UR14][R2.64], R15 ;  /* 0x0000000f02007986 */ /* 0x0001e2000c10190e */
[----:B-1----:R-:W-:-:S13]  /*1b40*/  ISETP.GE.AND P0, PT, R19, UR7, PT ;  /* 0x0000000713007c0c */ /* 0x002fda000bf06270 */
[----:B0-----:R-:W-:Y:S05]  /*1b50*/  @!P0 BRA `(.L_x_26) ;  /* 0xffffffe4007c8947 */ /* 0x001fea000383ffff */
[----:B------:R-:W-:Y:S05]  /*1b60*/  EXIT ;  /* 0x000000000000794d */ /* 0x000fea0003800000 */
.L_x_0:
[----:B------:R-:W-:Y:S02]  /*1b70*/  ULOP3.LUT UR10, UR11, 0x7ffffffc, URZ, 0xc0, !UPT ;  /* 0x7ffffffc0b0a7892 */ /* 0x000fe4000f8ec0ff */
[----:B------:R-:W-:Y:S02]  /*1b80*/  ULOP3.LUT UR9, UR11, 0x3, URZ, 0xc0, !UPT ;  /* 0x000000030b097892 */ /* 0x000fe4000f8ec0ff */
[----:B------:R-:W-:Y:S02]  /*1b90*/  UIMAD UR7, UR12, UR11, URZ ;  /* 0x0000000b0c0772a4 */ /* 0x000fe4000f8e02ff */
[----:B------:R-:W-:Y:S02]  /*1ba0*/  UIMAD UR12, UR4, UR5, URZ ;  /* 0x00000005040c72a4 */ /* 0x000fe4000f8e02ff */
[----:B------:R-:W-:-:S12]  /*1bb0*/  UIADD3 UR11, UPT, UPT, -UR10, URZ, URZ ;  /* 0x000000ff0a0b7290 */ /* 0x000fd8000fffe1ff */
.L_x_57:
[----:B------:R-:W-:Y:S01]  /*1bc0*/  IABS R2, UR5 ;  /* 0x0000000500027c13 */ /* 0x000fe20008000000 */
[----:B------:R-:W0:Y:S01]  /*1bd0*/  LDC R6, c[0x0][0x3a8] ;  /* 0x0000ea00ff067b82 */ /* 0x000e220000000800 */
[----:B------:R-:W-:Y:S01]  /*1be0*/  IABS R14, UR4 ;  /* 0x00000004000e7c13 */ /* 0x000fe20008000000 */
[----:B-1----:R-:W1:Y:S01]  /*1bf0*/  LDCU UR13, c[0x0][0x3b4] ;  /* 0x00007680ff0d77ac */ /* 0x002e620008000800 */
[----:B------:R-:W2:Y:S01]  /*1c00*/  I2F.RP R0, R2 ;  /* 0x0000000200007306 */ /* 0x000ea20000209400 */
[----:B------:R-:W-:Y:S01]  /*1c10*/  IABS R18, R19 ;  /* 0x0000001300127213 */ /* 0x000fe20000000000 */
[----:B------:R-:W-:Y:S01]  /*1c20*/  BSSY.RECONVERGENT B0, `(.L_x_27) ;  /* 0x00001a1000007945 */ /* 0x000fe20003800200 */
[----:B------:R-:W-:Y:S02]  /*1c30*/  IABS R13, UR12 ;  /* 0x0000000c000d7c13 */ /* 0x000fe40008000000 */
[----:B------:R-:W3:Y:S01]  /*1c40*/  LDC R10, c[0x0][0x3b0] ;  /* 0x0000ec00ff0a7b82 */ /* 0x000ee20000000800 */
[----:B------:R-:W-:-:S02]  /*1c50*/  ISETP.NE.AND P3, PT, RZ, UR5, PT ;  /* 0x00000005ff007c0c */ /* 0x000fc4000bf65270 */
[----:B------:R-:W4:Y:S01]  /*1c60*/  I2F.RP R8, R14 ;  /* 0x0000000e00087306 */ /* 0x000f220000209400 */
[----:B------:R-:W-:-:S07]  /*1c70*/  IABS R23, UR12 ;  /* 0x0000000c00177c13 */ /* 0x000fce0008000000 */
[----:B--2---:R-:W2:Y:S01]  /*1c80*/  MUFU.RCP R0, R0 ;  /* 0x0000000000007308 */ /* 0x004ea20000001000 */
[----:B0-----:R-:W-:-:S07]  /*1c90*/  IABS R15, R6 ;  /* 0x00000006000f7213 */ /* 0x001fce0000000000 */
[----:B----4-:R-:W-:Y:S01]  /*1ca0*/  MUFU.RCP R8, R8 ;  /* 0x0000000800087308 */ /* 0x010fe20000001000 */
[----:B---3--:R-:W-:-:S07]  /*1cb0*/  IABS R12, R10 ;  /* 0x0000000a000c7213 */ /* 0x008fce0000000000 */
[----:B------:R-:W-:Y:S01]  /*1cc0*/  I2F.RP R7, R15 ;  /* 0x0000000f00077306 */ /* 0x000fe20000209400 */
[----:B--2---:R-:W-:Y:S01]  /*1cd0*/  VIADD R4, R0, 0xffffffe ;  /* 0x0ffffffe00047836 */ /* 0x004fe20000000000 */
[----:B------:R-:W-:-:S06]  /*1ce0*/  IABS R0, UR5 ;  /* 0x0000000500007c13 */ /* 0x000fcc0008000000 */
[----:B------:R0:W2:Y:S08]  /*1cf0*/  F2I.FTZ.U32.TRUNC.NTZ R5, R4 ;  /* 0x0000000400057305 */ /* 0x0000b0000021f000 */
[----:B------:R-:W3:Y:S01]  /*1d00*/  I2F.RP R11, R13 ;  /* 0x0000000d000b7306 */ /* 0x000ee20000209400 */
[----:B0-----:R-:W-:Y:S01]  /*1d10*/  IMAD.MOV.U32 R4, RZ, RZ, RZ ;  /* 0x000000ffff047224 */ /* 0x001fe200078e00ff */
[----:B--2---:R-:W-:-:S06]  /*1d20*/  IADD3 R3, PT, PT, RZ, -R5, RZ ;  /* 0x80000005ff037210 */ /* 0x004fcc0007ffe0ff */
[----:B------:R-:W0:Y:S01]  /*1d30*/  MUFU.RCP R7, R7 ;  /* 0x0000000700077308 */ /* 0x000e220000001000 */
[----:B------:R-:W-:-:S04]  /*1d40*/  IMAD R3, R3, R2, RZ ;  /* 0x0000000203037224 */ /* 0x000fc800078e02ff */
[----:B------:R-:W-:Y:S01]  /*1d50*/  IMAD.HI.U32 R3, R5, R3, R4 ;  /* 0x0000000305037227 */ /* 0x000fe200078e0004 */
[----:B------:R-:W-:Y:S02]  /*1d60*/  IADD3 R5, PT, PT, RZ, -R0, RZ ;  /* 0x80000000ff057210 */ /* 0x000fe40007ffe0ff */
[----:B---3--:R-:W2:Y:S01]  /*1d70*/  MUFU.RCP R11, R11 ;  /* 0x0000000b000b7308 */ /* 0x008ea20000001000 */
[----:B------:R-:W3:Y:S01]  /*1d80*/  LDC R0, c[0x0][0x3a4] ;  /* 0x0000e900ff007b82 */ /* 0x000ee20000000800 */
[----:B------:R-:W-:Y:S02]  /*1d90*/  VIADD R4, R8, 0xffffffe ;  /* 0x0ffffffe08047836 */ /* 0x000fe40000000000 */
[----:B------:R-:W-:-:S04]  /*1da0*/  IMAD.HI.U32 R16, R3, R18, RZ ;  /* 0x0000001203107227 */ /* 0x000fc800078e00ff */
[----:B------:R-:W-:Y:S01]  /*1db0*/  IMAD R3, R16, R5, R18 ;  /* 0x0000000510037224 */ /* 0x000fe200078e0212 */
[----:B------:R-:W-:Y:S01]  /*1dc0*/  I2F.RP R20, R12 ;  /* 0x0000000c00147306 */ /* 0x000fe20000209400 */
[----:B0-----:R-:W-:Y:S02]  /*1dd0*/  VIADD R8, R7, 0xffffffe ;  /* 0x0ffffffe07087836 */ /* 0x001fe40000000000 */
[----:B------:R-:W0:Y:S01]  /*1de0*/  LDC R7, c[0x0][0x3a0] ;  /* 0x0000e800ff077b82 */ /* 0x000e220000000800 */
[----:B------:R-:W-:-:S04]  /*1df0*/  ISETP.GT.U32.AND P1, PT, R2, R3, PT ;  /* 0x000000030200720c */ /* 0x000fc80003f24070 */
[----:B------:R4:W5:Y:S08]  /*1e00*/  F2I.FTZ.U32.TRUNC.NTZ R5, R4 ;  /* 0x0000000400057305 */ /* 0x000970000021f000 */
[----:B------:R-:W1:Y:S01]  /*1e10*/  F2I.FTZ.U32.TRUNC.NTZ R9, R8 ;  /* 0x0000000800097305 */ /* 0x000e62000021f000 */
[----:B------:R-:W-:Y:S01]  /*1e20*/  @!P1 IADD3 R3, PT, PT, R3, -R2, RZ ;  /* 0x8000000203039210 */ /* 0x000fe20007ffe0ff */
[----:B----4-:R-:W-:Y:S01]  /*1e30*/  IMAD.MOV.U32 R4, RZ, RZ, RZ ;  /* 0x000000ffff047224 */ /* 0x010fe200078e00ff */
[----:B------:R-:W-:-:S02]  /*1e40*/  @!P1 IADD3 R16, PT, PT, R16, 0x1, RZ ;  /* 0x0000000110109810 */ /* 0x000fc40007ffe0ff */
[----:B------:R-:W-:Y:S01]  /*1e50*/  ISETP.GE.U32.AND P0, PT, R3, R2, PT ;  /* 0x000000020300720c */ /* 0x000fe20003f06070 */
[----:B--2---:R-:W-:Y:S01]  /*1e60*/  VIADD R3, R11, 0xffffffe ;  /* 0x0ffffffe0b037836 */ /* 0x004fe20000000000 */
[----:B------:R-:W-:Y:S01]  /*1e70*/  LOP3.LUT R2, R19, UR5, RZ, 0x3c, !PT ;  /* 0x0000000513027c12 */ /* 0x000fe2000f8e3cff */
[----:B-----5:R-:W-:Y:S01]  /*1e80*/  IMAD.MOV R17, RZ, RZ, -R5 ;  /* 0x000000ffff117224 */ /* 0x020fe200078e0a05 */
[----:B------:R-:W2:Y:S02]  /*1e90*/  MUFU.RCP R20, R20 ;  /* 0x0000001400147308 */ /* 0x000ea40000001000 */
[----:B------:R-:W-:Y:S01]  /*1ea0*/  ISETP.GE.AND P2, PT, R2, RZ, PT ;  /* 0x000000ff0200720c */ /* 0x000fe20003f46270 */
[----:B------:R-:W-:Y:S01]  /*1eb0*/  IMAD R17, R17, R14, RZ ;  /* 0x0000000e11117224 */ /* 0x000fe200078e02ff */
[----:B---3--:R-:W-:Y:S01]  /*1ec0*/  IABS R2, R0 ;  /* 0x0000000000027213 */ /* 0x008fe20000000000 */
[----:B-1----:R-:W-:-:S03]  /*1ed0*/  IMAD.MOV R8, RZ, RZ, -R9 ;  /* 0x000000ffff087224 */ /* 0x002fc600078e0a09 */
[----:B------:R-:W-:Y:S01]  /*1ee0*/  MOV R11, R2 ;  /* 0x00000002000b7202 */ /* 0x000fe20000000f00 */
[----:B------:R-:W1:Y:S01]  /*1ef0*/  F2I.FTZ.U32.TRUNC.NTZ R3, R3 ;  /* 0x0000000300037305 */ /* 0x000e62000021f000 */
[----:B------:R-:W-:Y:S01]  /*1f00*/  @P0 IADD3 R16, PT, PT, R16, 0x1, RZ ;  /* 0x0000000110100810 */ /* 0x000fe20007ffe0ff */
[----:B------:R-:W-:Y:S01]  /*1f10*/  IMAD.HI.U32 R2, R5, R17, R4 ;  /* 0x0000001105027227 */ /* 0x000fe200078e0004 */
[----:B------:R-:W-:-:S03]  /*1f20*/  IABS R4, UR4 ;  /* 0x0000000400047c13 */ /* 0x000fc60008000000 */
[----:B------:R-:W-:Y:S01]  /*1f30*/  @!P2 IADD3 R16, PT, PT, -R16, RZ, RZ ;  /* 0x000000ff1010a210 */ /* 0x000fe20007ffe1ff */
[----:B------:R-:W-:Y:S01]  /*1f40*/  IMAD R21, R8, R15, RZ ;  /* 0x0000000f08157224 */ /* 0x000fe200078e02ff */
[----:B------:R-:W-:Y:S01]  /*1f50*/  @!P3 LOP3.LUT R16, RZ, UR5, RZ, 0x33, !PT ;  /* 0x00000005ff10bc12 */ /* 0x000fe2000f8e33ff */
[----:B------:R-:W-:Y:S01]  /*1f60*/  IMAD.MOV.U32 R8, RZ, RZ, RZ ;  /* 0x000000ffff087224 */ /* 0x000fe200078e00ff */
[----:B------:R-:W-:Y:S01]  /*1f70*/  IADD3 R4, PT, PT, RZ, -R4, RZ ;  /* 0x80000004ff047210 */ /* 0x000fe20007ffe0ff */
[----:B------:R-:W3:Y:S01]  /*1f80*/  I2F.RP R5, R11 ;  /* 0x0000000b00057306 */ /* 0x000ee20000209400 */
[----:B------:R-:W-:Y:S01]  /*1f90*/  IABS R17, R16 ;  /* 0x0000001000117213 */ /* 0x000fe20000000000 */
[----:B------:R-:W-:Y:S01]  /*1fa0*/  IMAD.HI.U32 R21, R9, R21, R8 ;  /* 0x0000001509157227 */ /* 0x000fe200078e0008 */
[----:B------:R-:W-:Y:S02]  /*1fb0*/  MOV R9, R4 ;  /* 0x0000000400097202 */ /* 0x000fe40000000f00 */
[----:B--2---:R-:W-:Y:S01]  /*1fc0*/  IADD3 R20, PT, PT, R20, 0xffffffe, RZ ;  /* 0x0ffffffe14147810 */ /* 0x004fe20007ffe0ff */
[----:B------:R-:W-:Y:S01]  /*1fd0*/  IMAD.HI.U32 R2, R2, R17, RZ ;  /* 0x0000001102027227 */ /* 0x000fe200078e00ff */
[----:B0-----:R-:W-:-:S02]  /*1fe0*/  IABS R8, R7 ;  /* 0x0000000700087213 */ /* 0x001fc40000000000 */
[----:B------:R-:W-:Y:S01]  /*1ff0*/  ISETP.GE.AND P5, PT, R16, RZ, PT ;  /* 0x000000ff1000720c */ /* 0x000fe20003fa6270 */
[----:B-1----:R-:W-:Y:S01]  /*2000*/  IMAD.MOV R22, RZ, RZ, -R3 ;  /* 0x000000ffff167224 */ /* 0x002fe200078e0a03 */
[----:B------:R-:W-:Y:S01]  /*2010*/  ISETP.NE.AND P3, PT, RZ, UR4, PT ;  /* 0x00000004ff007c0c */ /* 0x000fe2000bf65270 */
[----:B------:R-:W-:Y:S01]  /*2020*/  IMAD R17, R2, R9, R17 ;  /* 0x0000000902117224 */ /* 0x000fe200078e0211 */
[----:B------:R-:W-:Y:S01]  /*2030*/  LOP3.LUT R16, R19, UR12, RZ, 0x3c, !PT ;  /* 0x0000000c13107c12 */ /* 0x000fe2000f8e3cff */
[----:B------:R-:W-:Y:S01]  /*2040*/  IMAD.HI.U32 R4, R21, R18, RZ ;  /* 0x0000001215047227 */ /* 0x000fe200078e00ff */
[----:B------:R-:W-:Y:S01]  /*2050*/  MOV R2, R22 ;  /* 0x0000001600027202 */ /* 0x000fe20000000f00 */
[----:B---3--:R-:W0:Y:S01]  /*2060*/  MUFU.RCP R5, R5 ;  /* 0x0000000500057308 */ /* 0x008e220000001000 */
[----:B------:R-:W-:Y:S01]  /*2070*/  ISETP.GT.U32.AND P0, PT, R14, R17, PT ;  /* 0x000000110e00720c */ /* 0x000fe20003f04070 */
[----:B------:R-:W-:Y:S02]  /*2080*/  IMAD.MOV R22, RZ, RZ, -R4 ;  /* 0x000000ffff167224 */ /* 0x000fe400078e0a04 */
[----:B------:R-:W-:-:S02]  /*2090*/  IMAD R9, R2, R13, RZ ;  /* 0x0000000d02097224 */ /* 0x000fc400078e02ff */
[----:B------:R-:W-:Y:S02]  /*20a0*/  HFMA2 R2, -RZ, RZ, 0, 0 ;  /* 0x00000000ff027431 */ /* 0x000fe400000001ff */
[C---:B------:R-:W-:Y:S01]  /*20b0*/  IMAD R22, R15.reuse, R22, R18 ;  /* 0x000000160f167224 */ /* 0x040fe200078e0212 */
[----:B------:R-:W1:Y:S04]  /*20c0*/  I2F.RP R21, R8 ;  /* 0x0000000800157306 */ /* 0x000e680000209400 */
[----:B------:R-:W-:Y:S01]  /*20d0*/  ISETP.GT.U32.AND P1, PT, R15, R22, PT ;  /* 0x000000160f00720c */ /* 0x000fe20003f24070 */
[----:B------:R-:W-:Y:S02]  /*20e0*/  @!P0 IMAD.IADD R17, R17, 0x1, -R14 ;  /* 0x0000000111118824 */ /* 0x000fe400078e0a0e */
[----:B------:R-:W-:-:S02]  /*20f0*/  IMAD.HI.U32 R9, R3, R9, R2 ;  /* 0x0000000903097227 */ /* 0x000fc400078e0002 */
[----:B------:R-:W2:Y:S01]  /*2100*/  F2I.FTZ.U32.TRUNC.NTZ R3, R20 ;  /* 0x0000001400037305 */ /* 0x000ea2000021f000 */
[----:B------:R-:W-:Y:S01]  /*2110*/  ISETP.GT.U32.AND P4, PT, R14, R17, PT ;  /* 0x000000110e00720c */ /* 0x000fe20003f84070 */
[----:B------:R-:W-:Y:S02]  /*2120*/  IMAD.MOV R2, RZ, RZ, -R23 ;  /* 0x000000ffff027224 */ /* 0x000fe400078e0a17 */
[----:B------:R-:W-:-:S04]  /*2130*/  IMAD.HI.U32 R9, R9, R18, RZ ;  /* 0x0000001209097227 */ /* 0x000fc800078e00ff */
[-C--:B------:R-:W-:Y:S01]  /*2140*/  @!P1 IADD3 R22, PT, PT, R22, -R15.reuse, RZ ;  /* 0x8000000f16169210 */ /* 0x080fe20007ffe0ff */
[----:B------:R-:W-:Y:S01]  /*2150*/  IMAD R18, R9, R2, R18 ;  /* 0x0000000209127224 */ /* 0x000fe200078e0212 */
[----:B------:R-:W-:Y:S01]  /*2160*/  LOP3.LUT R2, R19, R6, RZ, 0x3c, !PT ;  /* 0x0000000613027212 */ /* 0x000fe200078e3cff */
[----:B0-----:R-:W-:Y:S01]  /*2170*/  VIADD R5, R5, 0xffffffe ;  /* 0x0ffffffe05057836 */ /* 0x001fe20000000000 */
[----:B------:R-:W-:Y:S01]  /*2180*/  ISETP.GE.U32.AND P2, PT, R22, R15, PT ;  /* 0x0000000f1600720c */ /* 0x000fe20003f46070 */
[----:B-1----:R-:W-:Y:S01]  /*2190*/  MUFU.RCP R21, R21 ;  /* 0x0000001500157308 */ /* 0x002fe20000001000 */
[----:B------:R-:W-:Y:S01]  /*21a0*/  ISETP.GT.U32.AND P0, PT, R13, R18, PT ;  /* 0x000000120d00720c */ /* 0x000fe20003f04070 */
[----:B------:R-:W-:Y:S01]  /*21b0*/  @!P1 VIADD R4, R4, 0x1 ;  /* 0x0000000104049836 */ /* 0x000fe20000000000 */
[----:B------:R-:W-:Y:S02]  /*21c0*/  @!P4 IADD3 R17, PT, PT, R17, -R14, RZ ;  /* 0x8000000e1111c210 */ /* 0x000fe40007ffe0ff */
[----:B------:R-:W-:Y:S01]  /*21d0*/  ISETP.GE.AND P4, PT, R2, RZ, PT ;  /* 0x000000ff0200720c */ /* 0x000fe20003f86270 */
[----:B--2---:R-:W-:Y:S01]  /*21e0*/  IMAD.MOV R2, RZ, RZ, -R3 ;  /* 0x000000ffff027224 */ /* 0x004fe200078e0a03 */
[----:B------:R-:W-:Y:S01]  /*21f0*/  MOV R15, R17 ;  /* 0x00000011000f7202 */ /* 0x000fe20000000f00 */
[----:B------:R-:W0:Y:S03]  /*2200*/  F2I.FTZ.U32.TRUNC.NTZ R5, R5 ;  /* 0x0000000500057305 */ /* 0x000e26000021f000 */
[----:B------:R-:W-:Y:S01]  /*2210*/  MOV R17, R2 ;  /* 0x0000000200117202 */ /* 0x000fe20000000f00 */
[----:B------:R-:W-:Y:S01]  /*2220*/  HFMA2 R2, -RZ, RZ, 0, 0 ;  /* 0x00000000ff027431 */ /* 0x000fe200000001ff */
[----:B------:R-:W-:Y:S01]  /*2230*/  @!P5 IADD3 R15, PT, PT, -R15, RZ, RZ ;  /* 0x000000ff0f0fd210 */ /* 0x000fe20007ffe1ff */
[----:B------:R-:W-:Y:S01]  /*2240*/  @!P0 IMAD.IADD R18, R18, 0x1, -R13 ;  /* 0x0000000112128824 */ /* 0x000fe200078e0a0d */
[----:B------:R-:W-:Y:S01]  /*2250*/  ISETP.NE.AND P5, PT, R6, RZ, PT ;  /* 0x000000ff0600720c */ /* 0x000fe20003fa5270 */
[----:B------:R-:W-:Y:S01]  /*2260*/  IMAD R17, R17, R12, RZ ;  /* 0x0000000c11117224 */ /* 0x000fe200078e02ff */
[----:B------:R-:W-:Y:S01]  /*2270*/  @!P3 LOP3.LUT R15, RZ, UR4, RZ, 0x33, !PT ;  /* 0x00000004ff0fbc12 */ /* 0x000fe2000f8e33ff */
[----:B------:R-:W-:Y:S01]  /*2280*/  @P2 VIADD R4, R4, 0x1 ;  /* 0x0000000104042836 */ /* 0x000fe20000000000 */
[----:B------:R-:W-:-:S02]  /*2290*/  ISETP.GE.U32.AND P1, PT, R18, R13, PT ;  /* 0x0000000d1200720c */ /* 0x000fc40003f26070 */
[----:B------:R-:W-:Y:S01]  /*22a0*/  IABS R14, R15 ;  /* 0x0000000f000e7213 */ /* 0x000fe20000000000 */
[----:B------:R-:W-:Y:S01]  /*22b0*/  IMAD.HI.U32 R2, R3, R17, R2 ;  /* 0x0000001103027227 */ /* 0x000fe200078e0002 */
[----:B------:R-:W-:Y:S02]  /*22c0*/  ISETP.GE.AND P2, PT, R16, RZ, PT ;  /* 0x000000ff1000720c */ /* 0x000fe40003f46270 */
[----:B------:R-:W-:Y:S01]  /*22d0*/  MOV R17, R14 ;  /* 0x0000000e00117202 */ /* 0x000fe20000000f00 */
[----:B------:R-:W-:Y:S01]  /*22e0*/  IMAD.MOV.U32 R13, RZ, RZ, R4 ;  /* 0x000000ffff0d7224 */ /* 0x000fe200078e0004 */
[----:B0-----:R-:W-:Y:S01]  /*22f0*/  IADD3 R4, PT, PT, RZ, -R5, RZ ;  /* 0x80000005ff047210 */ /* 0x001fe20007ffe0ff */
[----:B------:R-:W-:Y:S01]  /*2300*/  VIADD R3, R21, 0xffffffe ;  /* 0x0ffffffe15037836 */ /* 0x000fe20000000000 */
[----:B------:R-:W-:Y:S01]  /*2310*/  @!P0 IADD3 R9, PT, PT, R9, 0x1, RZ ;  /* 0x0000000109098810 */ /* 0x000fe20007ffe0ff */
[----:B------:R-:W-:Y:S01]  /*2320*/  @!P4 IMAD.MOV R13, RZ, RZ, -R13 ;  /* 0x000000ffff0dc224 */ /* 0x000fe200078e0a0d */
[----:B------:R-:W-:Y:S01]  /*2330*/  @!P5 LOP3.LUT R13, RZ, R6, RZ, 0x33, !PT ;  /* 0x00000006ff0dd212 */ /* 0x000fe200078e33ff */
[----:B------:R-:W-:Y:S01]  /*2340*/  IMAD.HI.U32 R14, R2, R17, RZ ;  /* 0x00000011020e7227 */ /* 0x000fe200078e00ff */
[----:B------:R-:W-:Y:S01]  /*2350*/  ISETP.NE.AND P0, PT, RZ, UR12, PT ;  /* 0x0000000cff007c0c */ /* 0x000fe2000bf05270 */
[----:B------:R-:W0:Y:S01]  /*2360*/  F2I.FTZ.U32.TRUNC.NTZ R3, R3 ;  /* 0x0000000300037305 */ /* 0x000e22000021f000 */
[----:B------:R-:W-:Y:S01]  /*2370*/  IABS R16, R13 ;  /* 0x0000000d00107213 */ /* 0x000fe20000000000 */
[----:B------:R-:W-:Y:S01]  /*2380*/  IMAD R21, R4, R11, RZ ;  /* 0x0000000b04157224 */ /* 0x000fe200078e02ff */
[----:B------:R-:W-:Y:S01]  /*2390*/  IADD3 R2, PT, PT, -R14, RZ, RZ ;  /* 0x000000ff0e027210 */ /* 0x000fe20007ffe1ff */
[----:B------:R-:W-:Y:S01]  /*23a0*/  IMAD.MOV.U32 R4, RZ, RZ, RZ ;  /* 0x000000ffff047224 */ /* 0x000fe200078e00ff */
[----:B------:R-:W-:-:S02]  /*23b0*/  @P1 IADD3 R9, PT, PT, R9, 0x1, RZ ;  /* 0x0000000109091810 */ /* 0x000fc40007ffe0ff */
[----:B------:R-:W-:Y:S01]  /*23c0*/  ISETP.NE.AND P4, PT, R7, RZ, PT ;  /* 0x000000ff0700720c */ /* 0x000fe20003f85270 */
[----:B------:R-:W-:-:S04]  /*23d0*/  IMAD.HI.U32 R21, R5, R21, R4 ;  /* 0x0000001505157227 */ /* 0x000fc800078e0004 */
[----:B------:R-:W-:Y:S02]  /*23e0*/  IMAD.MOV.U32 R4, RZ, RZ, R16 ;  /* 0x000000ffff047224 */ /* 0x000fe400078e0010 */
[----:B------:R-:W-:Y:S02]  /*23f0*/  IMAD R5, R12, R2, R17 ;  /* 0x000000020c057224 */ /* 0x000fe400078e0211 */
[----:B------:R-:W-:-:S03]  /*2400*/  IMAD.HI.U32 R2, R21, R4, RZ ;  /* 0x0000000415027227 */ /* 0x000fc600078e00ff */
[----:B------:R-:W-:Y:S01]  /*2410*/  ISETP.GT.U32.AND P3, PT, R12, R5, PT ;  /* 0x000000050c00720c */ /* 0x000fe20003f64070 */
[----:B0-----:R-:W-:Y:S01]  /*2420*/  IMAD.MOV R17, RZ, RZ, -R3 ;  /* 0x000000ffff117224 */ /* 0x001fe200078e0a03 */
[----:B------:R-:W-:Y:S01]  /*2430*/  IADD3 R2, PT, PT, -R2, RZ, RZ ;  /* 0x000000ff02027210 */ /* 0x000fe20007ffe1ff */
[----:B------:R-:W-:Y:S01]  /*2440*/  @!P2 IMAD.MOV R9, RZ, RZ, -R9 ;  /* 0x000000ffff09a224 */ /* 0x000fe200078e0a09 */
[----:B------:R-:W-:Y:S01]  /*2450*/  @!P0 LOP3.LUT R9, RZ, UR12, RZ, 0x33, !PT ;  /* 0x0000000cff098c12 */ /* 0x000fe2000f8e33ff */
[----:B------:R-:W-:Y:S02]  /*2460*/  IMAD R17, R17, R8, RZ ;  /* 0x0000000811117224 */ /* 0x000fe400078e02ff */
[----:B------:R-:W-:Y:S01]  /*2470*/  IMAD R4, R11, R2, R4 ;  /* 0x000000020b047224 */ /* 0x000fe200078e0204 */
[----:B------:R-:W-:Y:S01]  /*2480*/  IABS R21, R9 ;  /* 0x0000000900157213 */ /* 0x000fe20000000000 */
[----:B------:R-:W-:-:S03]  /*2490*/  IMAD.MOV.U32 R2, RZ, RZ, RZ ;  /* 0x000000ffff027224 */ /* 0x000fc600078e00ff */
[----:B------:R-:W-:Y:S01]  /*24a0*/  ISETP.GT.U32.AND P1, PT, R11, R4, PT ;  /* 0x000000040b00720c */ /* 0x000fe20003f24070 */
[----:B------:R-:W-:Y:S01]  /*24b0*/  IMAD.HI.U32 R2, R3, R17, R2 ;  /* 0x0000001103027227 */ /* 0x000fe200078e0002 */
[----:B------:R-:W-:Y:S02]  /*24c0*/  @!P3 IADD3 R5, PT, PT, R5, -R12, RZ ;  /* 0x8000000c0505b210 */ /* 0x000fe40007ffe0ff */
[----:B------:R-:W-:Y:S01]  /*24d0*/  LOP3.LUT R3, R15, R10, RZ, 0x3c, !PT ;  /* 0x0000000a0f037212 */ /* 0x000fe200078e3cff */
[----:B------:R-:W-:Y:S01]  /*24e0*/  IMAD.MOV R17, RZ, RZ, -R13 ;  /* 0x000000ffff117224 */ /* 0x000fe200078e0a0d */
[----:B------:R-:W-:Y:S01]  /*24f0*/  ISETP.GE.U32.AND P0, PT, R5, R12, PT ;  /* 0x0000000c0500720c */ /* 0x000fe20003f06070 */
[----:B------:R-:W-:Y:S01]  /*2500*/  IMAD.HI.U32 R2, R2, R21, RZ ;  /* 0x0000001502027227 */ /* 0x000fe200078e00ff */
[----:B------:R-:W-:Y:S01]  /*2510*/  @!P3 IADD3 R14, PT, PT, R14, 0x1, RZ ;  /* 0x000000010e0eb810 */ /* 0x000fe20007ffe0ff */
[----:B------:R-:W0:Y:S01]  /*2520*/  LDC R5, c[0x0][0x3b8] ;  /* 0x0000ee00ff057b82 */ /* 0x000e220000000800 */
[----:B------:R-:W-:Y:S01]  /*2530*/  ISETP.GE.AND P2, PT, R3, RZ, PT ;  /* 0x000000ff0300720c */ /* 0x000fe20003f46270 */
[----:B------:R-:W-:Y:S01]  /*2540*/  IMAD R17, R6, R17, R19 ;  /* 0x0000001106117224 */ /* 0x000fe200078e0213 */
[----:B------:R-:W-:Y:S01]  /*2550*/  ISETP.NE.AND P3, PT, R10, RZ, PT ;  /* 0x000000ff0a00720c */ /* 0x000fe20003f65270 */
[----:B------:R-:W-:Y:S01]  /*2560*/  @!P1 IMAD.IADD R4, R4, 0x1, -R11 ;  /* 0x0000000104049824 */ /* 0x000fe200078e0a0b */
[----:B------:R-:W-:-:S02]  /*2570*/  IADD3 R2, PT, PT, -R2, RZ, RZ ;  /* 0x000000ff02027210 */ /* 0x000fc40007ffe1ff */
[----:B------:R-:W-:Y:S01]  /*2580*/  ISETP.GE.AND P1, PT, R13, RZ, PT ;  /* 0x000000ff0d00720c */ /* 0x000fe20003f26270 */
[----:B------:R-:W1:Y:S02]  /*2590*/  LDC R12, c[0x0][0x3ac] ;  /* 0x0000eb00ff0c7b82 */ /* 0x000e640000000800 */
[----:B------:R-:W-:Y:S01]  /*25a0*/  @P0 VIADD R14, R14, 0x1 ;  /* 0x000000010e0e0836 */ /* 0x000fe20000000000 */
[----:B------:R-:W-:Y:S01]  /*25b0*/  ISETP.GT.U32.AND P0, PT, R11, R4, PT ;  /* 0x000000040b00720c */ /* 0x000fe20003f04070 */
[----:B------:R-:W-:-:S03]  /*25c0*/  IMAD R21, R8, R2, R21 ;  /* 0x0000000208157224 */ /* 0x000fc600078e0215 */
[----:B------:R-:W-:Y:S02]  /*25d0*/  @!P2 IADD3 R14, PT, PT, -R14, RZ, RZ ;  /* 0x000000ff0e0ea210 */ /* 0x000fe40007ffe1ff */
[----:B------:R-:W-:Y:S02]  /*25e0*/  @!P3 LOP3.LUT R14, RZ, R10, RZ, 0x33, !PT ;  /* 0x0000000aff0eb212 */ /* 0x000fe400078e33ff */
[----:B------:R-:W-:Y:S02]  /*25f0*/  ISETP.NE.AND P3, PT, R0, RZ, PT ;  /* 0x000000ff0000720c */ /* 0x000fe40003f65270 */
[----:B------:R-:W-:Y:S02]  /*2600*/  IADD3 R2, PT, PT, -R14, RZ, RZ ;  /* 0x000000ff0e027210 */ /* 0x000fe40007ffe1ff */
[----:B------:R-:W-:Y:S01]  /*2610*/  ISETP.GT.U32.AND P2, PT, R8, R21, PT ;  /* 0x000000150800720c */ /* 0x000fe20003f44070 */
[----:B------:R-:W-:Y:S02]  /*2620*/  @!P0 IMAD.IADD R4, R4, 0x1, -R11 ;  /* 0x0000000104048824 */ /* 0x000fe400078e0a0b */
[----:B------:R-:W-:-:S02]  /*2630*/  IMAD R2, R10, R2, R15 ;  /* 0x000000020a027224 */ /* 0x000fc400078e020f */
[----:B------:R-:W-:Y:S02]  /*2640*/  IMAD.MOV.U32 R3, RZ, RZ, R4 ;  /* 0x000000ffff037224 */ /* 0x000fe400078e0004 */
[----:B------:R-:W-:Y:S01]  /*2650*/  VIADD R4, R14, -UR13 ;  /* 0x8000000d0e047c36 */ /* 0x000fe20008000000 */
[----:B------:R-:W-:Y:S01]  /*2660*/  IADD3 R2, PT, PT, R2, -UR13, RZ ;  /* 0x8000000d02027c10 */ /* 0x000fe2000fffe0ff */
[----:B------:R-:W-:Y:S01]  /*2670*/  IMAD.MOV.U32 R11, RZ, RZ, RZ ;  /* 0x000000ffff0b7224 */ /* 0x000fe200078e00ff */
[----:B------:R-:W-:Y:S02]  /*2680*/  @!P1 IADD3 R3, PT, PT, -R3, RZ, RZ ;  /* 0x000000ff03039210 */ /* 0x000fe40007ffe1ff */
[----:B------:R-:W-:Y:S01]  /*2690*/  @!P3 LOP3.LUT R3, RZ, R0, RZ, 0x33, !PT ;  /* 0x00000000ff03b212 */ /* 0x000fe200078e33ff */
[-C--:B0-----:R-:W-:Y:S01]  /*26a0*/  IMAD R10, R2, R5.reuse, R17 ;  /* 0x00000005020a7224 */ /* 0x081fe200078e0211 */
[----:B------:R-:W-:Y:S02]  /*26b0*/  @!P2 IADD3 R21, PT, PT, R21, -R8, RZ ;  /* 0x800000081515a210 */ /* 0x000fe40007ffe0ff */
[----:B------:R-:W-:Y:S01]  /*26c0*/  ISETP.GE.AND P2, PT, R9, RZ, PT ;  /* 0x000000ff0900720c */ /* 0x000fe20003f46270 */
[----:B------:R-:W-:Y:S01]  /*26d0*/  IMAD R13, R4, R5, R3 ;  /* 0x00000005040d7224 */ /* 0x000fe200078e0203 */
[----:B------:R-:W-:-:S02]  /*26e0*/  ISETP.GE.AND P0, PT, R10, R6, PT ;  /* 0x000000060a00720c */ /* 0x000fc40003f06270 */
[----:B------:R-:W-:Y:S02]  /*26f0*/  ISETP.GT.U32.AND P3, PT, R8, R21, PT ;  /* 0x000000150800720c */ /* 0x000fe40003f64070 */
[C---:B------:R-:W-:Y:S02]  /*2700*/  ISETP.GE.AND P1, PT, R13.reuse, R0, PT ;  /* 0x000000000d00720c */ /* 0x040fe40003f26270 */
[----:B------:R-:W-:Y:S02]  /*2710*/  ISETP.GT.AND P0, PT, R10, -0x1, !P0 ;  /* 0xffffffff0a00780c */ /* 0x000fe40004704270 */
[----:B------:R-:W-:-:S04]  /*2720*/  ISETP.GT.AND P1, PT, R13, -0x1, !P1 ;  /* 0xffffffff0d00780c */ /* 0x000fc80004f24270 */
[----:B------:R-:W-:-:S03]  /*2730*/  PLOP3.LUT P0, PT, P0, P1, PT, 0x80, 0x8 ;  /* 0x000000000008781c */ /* 0x000fc60000703070 */
[----:B------:R-:W-:Y:S01]  /*2740*/  @!P3 IMAD.IADD R21, R21, 0x1, -R8 ;  /* 0x000000011515b824 */ /* 0x000fe200078e0a08 */
[----:B-1----:R-:W-:-:S04]  /*2750*/  ISETP.GT.AND P0, PT, R12, RZ, P0 ;  /* 0x000000ff0c00720c */ /* 0x002fc80000704270 */
[----:B------:R-:W-:Y:S02]  /*2760*/  @!P2 IADD3 R21, PT, PT, -R21, RZ, RZ ;  /* 0x000000ff1515a210 */ /* 0x000fe40007ffe1ff */
[----:B------:R-:W-:-:S07]  /*2770*/  @!P4 LOP3.LUT R21, RZ, R7, RZ, 0x33, !PT ;  /* 0x00000007ff15c212 */ /* 0x000fce00078e33ff */
[----:B------:R-:W-:Y:S05]  /*2780*/  @!P0 BRA `(.L_x_28) ;  /* 0x0000000c00a88947 */ /* 0x000fea0003800000 */
[----:B------:R-:W-:Y:S01]  /*2790*/  ISETP.GE.U32.AND P0, PT, R12, 0x4, PT ;  /* 0x000000040c00780c */ /* 0x000fe20003f06070 */
[----:B------:R-:W-:Y:S01]  /*27a0*/  IMAD R7, R21, UR8, R10 ;  /* 0x0000000815077c24 */ /* 0x000fe2000f8e020a */
[----:B------:R-:W-:Y:S01]  /*27b0*/  MOV R11, RZ ;  /* 0x000000ff000b7202 */ /* 0x000fe20000000f00 */
[-C--:B------:R-:W-:Y:S02]  /*27c0*/  IMAD R10, R3, R6.reuse, R17 ;  /* 0x00000006030a7224 */ /* 0x080fe400078e0211 */
[----:B------:R-:W-:Y:S02]  /*27d0*/  IMAD R18, R13, R6, R7 ;  /* 0x000000060d127224 */ /* 0x000fe400078e0207 */
[----:B------:R-:W-:Y:S02]  /*27e0*/  IMAD.MOV.U32 R8, RZ, RZ, RZ ;  /* 0x000000ffff087224 */ /* 0x000fe400078e00ff */
[----:B------:R-:W-:-:S04]  /*27f0*/  IMAD R10, R21, UR8, R10 ;  /* 0x00000008150a7c24 */ /* 0x000fc8000f8e020a */
[----:B------:R-:W-:Y:S05]  /*2800*/  @!P0 BRA `(.L_x_29) ;  /* 0x00000008001c8947 */ /* 0x000fea0003800000 */
[C---:B------:R-:W-:Y:S01]  /*2810*/  IMAD R7, R21.reuse, R12, RZ ;  /* 0x0000000c15077224 */ /* 0x040fe200078e02ff */
[----:B------:R-:W0:Y:S01]  /*2820*/  LDC.64 R14, c[0x0][0x388] ;  /* 0x0000e200ff0e7b82 */ /* 0x000e220000000a00 */
[--C-:B------:R-:W-:Y:S02]  /*2830*/  IMAD R16, R21, UR7, R3.reuse ;  /* 0x0000000715107c24 */ /* 0x100fe4000f8e0203 */
[C---:B------:R-:W-:Y:S01]  /*2840*/  IMAD R8, R7.reuse, R0, R0 ;  /* 0x0000000007087224 */ /* 0x040fe200078e0200 */
[C---:B------:R-:W-:Y:S01]  /*2850*/  IADD3 R9, PT, PT, R7.reuse, 0x2, RZ ;  /* 0x0000000207097810 */ /* 0x040fe20007ffe0ff */
[----:B------:R-:W-:Y:S02]  /*2860*/  VIADD R11, R7, 0x3 ;  /* 0x00000003070b7836 */ /* 0x000fe40000000000 */
[----:B------:R-:W-:Y:S01]  /*2870*/  IMAD R4, R4, R5, R16 ;  /* 0x0000000504047224 */ /* 0x000fe200078e0210 */
[----:B------:R-:W1:Y:S01]  /*2880*/  LDC.64 R12, c[0x0][0x398] ;  /* 0x0000e600ff0c7b82 */ /* 0x000e620000000a00 */
[----:B------:R-:W-:Y:S01]  /*2890*/  IADD3 R8, PT, PT, R3, R8, RZ ;  /* 0x0000000803087210 */ /* 0x000fe20007ffe0ff */
[----:B------:R-:W-:-:S02]  /*28a0*/  IMAD R7, R9, R0, R3 ;  /* 0x0000000009077224 */ /* 0x000fc400078e0203 */
[----:B------:R-:W-:Y:S02]  /*28b0*/  IMAD R11, R11, R0, R3 ;  /* 0x000000000b0b7224 */ /* 0x000fe400078e0203 */
[-CC-:B------:R-:W-:Y:S02]  /*28c0*/  IMAD R4, R4, R6.reuse, R17.reuse ;  /* 0x0000000604047224 */ /* 0x180fe400078e0211 */
[-CC-:B------:R-:W-:Y:S02]  /*28d0*/  IMAD R9, R16, R6.reuse, R17.reuse ;  /* 0x0000000610097224 */ /* 0x180fe400078e0211 */
[-CC-:B------:R-:W-:Y:S02]  /*28e0*/  IMAD R8, R8, R6.reuse, R17.reuse ;  /* 0x0000000608087224 */ /* 0x180fe400078e0211 */
[-CC-:B------:R-:W-:Y:S02]  /*28f0*/  IMAD R7, R7, R6.reuse, R17.reuse ;  /* 0x0000000607077224 */ /* 0x180fe400078e0211 */
[----:B------:R-:W-:-:S02]  /*2900*/  IMAD R6, R11, R6, R17 ;  /* 0x000000060b067224 */ /* 0x000fc400078e0211 */
[----:B------:R-:W-:Y:S01]  /*2910*/  IMAD R5, R2, R5, R4 ;  /* 0x0000000502057224 */ /* 0x000fe200078e0204 */
[----:B------:R-:W-:Y:S01]  /*2920*/  MOV R4, UR11 ;  /* 0x0000000b00047c02 */ /* 0x000fe20008000f00 */
[----:B------:R-:W-:-:S07]  /*2930*/  IMAD.MOV.U32 R11, RZ, RZ, RZ ;  /* 0x000000ffff0b7224 */ /* 0x000fce00078e00ff */
.L_x_46:
[----:B0-----:R-:W-:-:S05]  /*2940*/  IMAD.WIDE R16, R5, 0x4, R14 ;  /* 0x0000000405107825 */ /* 0x001fca00078e020e */
[----:B------:R-:W2:Y:S01]  /*2950*/  LDG.E R0, desc[UR14][R16.64] ;  /* 0x0000000e10007981 */ /* 0x000ea2000c1e1900 */
[----:B------:R-:W-:Y:S01]  /*2960*/  BSSY.RECONVERGENT B1, `(.L_x_30) ;  /* 0x0000016000017945 */ /* 0x000fe20003800200 */
[----:B--2---:R-:W-:-:S13]  /*2970*/  FSETP.GT.AND P0, PT, R0, RZ, PT ;  /* 0x000000ff0000720b */ /* 0x004fda0003f04000 */
[----:B------:R-:W-:Y:S05]  /*2980*/  @!P0 BRA `(.L_x_31) ;  /* 0x00000000004c8947 */ /* 0x000fea0003800000 */
[----:B------:R-:W-:Y:S02]  /*2990*/  HFMA2 R2, -RZ, RZ, 0.1927490234375, -17.859375 ;  /* 0x322bcc77ff027431 */ /* 0x000fe400000001ff */
[----:B------:R-:W-:Y:S01]  /*29a0*/  FMUL R0, RZ, R0 ;  /* 0x00000000ff007220 */ /* 0x000fe20000400000 */
[----:B------:R-:W-:Y:S01]  /*29b0*/  IMAD.MOV.U32 R3, RZ, RZ, 0x4cbebc20 ;  /* 0x4cbebc20ff037424 */ /* 0x000fe200078e00ff */
[----:B------:R-:W-:Y:S02]  /*29c0*/  BSSY.RECONVERGENT B4, `(.L_x_32) ;  /* 0x000000c000047945 */ /* 0x000fe40003800200 */
[----:B------:R-:W0:Y:S01]  /*29d0*/  FCHK P0, R0, 9.9999999392252902908e-09 ;  /* 0x322bcc7700007902 */ /* 0x000e220000000000 */
[----:B------:R-:W-:-:S04]  /*29e0*/  FFMA R2, R3, -R2, 1 ;  /* 0x3f80000003027423 */ /* 0x000fc80000000802 */
[----:B------:R-:W-:-:S04]  /*29f0*/  FFMA R3, R2, R3, 100000000 ;  /* 0x4cbebc2002037423 */ /* 0x000fc80000000003 */
[----:B------:R-:W-:-:S04]  /*2a00*/  FFMA R2, R0, R3, RZ ;  /* 0x0000000300027223 */ /* 0x000fc800000000ff */
[----:B------:R-:W-:-:S04]  /*2a10*/  FFMA R20, R2, -9.9999999392252902908e-09, R0 ;  /* 0xb22bcc7702147823 */ /* 0x000fc80000000000 */
[----:B------:R-:W-:Y:S01]  /*2a20*/  FFMA R20, R3, R20, R2 ;  /* 0x0000001403147223 */ /* 0x000fe20000000002 */
[----:B0-----:R-:W-:Y:S06]  /*2a30*/  @!P0 BRA `(.L_x_33) ;  /* 0x0000000000108947 */ /* 0x001fec0003800000 */
[----:B------:R-:W-:Y:S01]  /*2a40*/  IMAD.MOV.U32 R3, RZ, RZ, 0x322bcc77 ;  /* 0x322bcc77ff037424 */ /* 0x000fe200078e00ff */
[----:B------:R-:W-:-:S07]  /*2a50*/  MOV R20, 0x2a70 ;  /* 0x00002a7000147802 */ /* 0x000fce0000000f00 */
[----:B-1----:R-:W-:Y:S05]  /*2a60*/  CALL.REL.NOINC `($__internal_0_$__cuda_sm3x_div_rn_noftz_f32_slowpath) ;  /* 0x0000000c00147944 */ /* 0x002fea0003c00000 */
[----:B------:R-:W-:-:S07]  /*2a70*/  MOV R20, R0 ;  /* 0x0000000000147202 */ /* 0x000fce0000000f00 */
.L_x_33:
[----:B------:R-:W-:Y:S05]  /*2a80*/  BSYNC.RECONVERGENT B4 ;  /* 0x0000000000047941 */ /* 0x000fea0003800200 */
.L_x_32:
[----:B-1----:R-:W-:-:S06]  /*2a90*/  IMAD.WIDE R2, R9, 0x4, R12 ;  /* 0x0000000409027825 */ /* 0x002fcc00078e020c */
[----:B------:R-:W2:Y:S02]  /*2aa0*/  LDG.E R2, desc[UR14][R2.64] ;  /* 0x0000000e02027981 */ /* 0x000ea4000c1e1900 */
[----:B--2---:R-:W-:-:S07]  /*2ab0*/  FFMA R11, R2, R20, R11 ;  /* 0x00000014020b7223 */ /* 0x004fce000000000b */
.L_x_31:
[----:B------:R-:W-:Y:S05]  /*2ac0*/  BSYNC.RECONVERGENT B1 ;  /* 0x0000000000017941 */ /* 0x000fea0003800200 */
.L_x_30:
[----:B------:R-:W-:-:S04]  /*2ad0*/  IMAD.U32 R3, RZ, RZ, UR5 ;  /* 0x00000005ff037e24 */ /* 0x000fc8000f8e00ff */
[----:B------:R-:W-:-:S05]  /*2ae0*/  IMAD.WIDE R16, R3, 0x4, R16 ;  /* 0x0000000403107825 */ /* 0x000fca00078e0210 */
[----:B------:R-:W2:Y:S01]  /*2af0*/  LDG.E R0, desc[UR14][R16.64] ;  /* 0x0000000e10007981 */ /* 0x000ea2000c1e1900 */
[----:B------:R-:W-:Y:S01]  /*2b00*/  BSSY.RECONVERGENT B1, `(.L_x_34) ;  /* 0x0000016000017945 */ /* 0x000fe20003800200 */
[----:B--2---:R-:W-:-:S13]  /*2b10*/  FSETP.GT.AND P0, PT, R0, RZ, PT ;  /* 0x000000ff0000720b */ /* 0x004fda0003f04000 */
[----:B------:R-:W-:Y:S05]  /*2b20*/  @!P0 BRA `(.L_x_35) ;  /* 0x00000000004c8947 */ /* 0x000fea0003800000 */
[----:B------:R-:W-:Y:S02]  /*2b30*/  HFMA2 R2, -RZ, RZ, 18.96875, -1.03125 ;  /* 0x4cbebc20ff027431 */ /* 0x000fe400000001ff */
        /* <DEDUP_REMOVED lines=10> */
[----:B------:R-:W-:Y:S01]  /*2be0*/  MOV R0, R20 ;  /* 0x0000001400007202 */ /* 0x000fe20000000f00 */
[----:B------:R-:W-:Y:S01]  /*2bf0*/  IMAD.MOV.U32 R3, RZ, RZ, 0x322bcc77 ;  /* 0x322bcc77ff037424 */ /* 0x000fe200078e00ff */
[----:B------:R-:W-:-:S07]  /*2c00*/  MOV R20, 0x2c20 ;  /* 0x00002c2000147802 */ /* 0x000fce0000000f00 */
[----:B-1----:R-:W-:Y:S05]  /*2c10*/  CALL.REL.NOINC `($__internal_0_$__cuda_sm3x_div_rn_noftz_f32_slowpath) ;  /* 0x0000000800a87944 */ /* 0x002fea0003c00000 */
.L_x_37:
[----:B------:R-:W-:Y:S05]  /*2c20*/  BSYNC.RECONVERGENT B4 ;  /* 0x0000000000047941 */ /* 0x000fea0003800200 */
.L_x_36:
[----:B-1----:R-:W-:-:S06]  /*2c30*/  IMAD.WIDE R2, R8, 0x4, R12 ;  /* 0x0000000408027825 */ /* 0x002fcc00078e020c */
[----:B------:R-:W2:Y:S02]  /*2c40*/  LDG.E R2, desc[UR14][R2.64] ;  /* 0x0000000e02027981 */ /* 0x000ea4000c1e1900 */
[----:B--2---:R-:W-:-:S07]  /*2c50*/  FFMA R11, R2, R0, R11 ;  /* 0x00000000020b7223 */ /* 0x004fce000000000b */
.L_x_35:
[----:B------:R-:W-:Y:S05]  /*2c60*/  BSYNC.RECONVERGENT B1 ;  /* 0x0000000000017941 */ /* 0x000fea0003800200 */
.L_x_34:
[----:B------:R-:W-:-:S05]  /*2c70*/  MOV R3, UR5 ;  /* 0x0000000500037c02 */ /* 0x000fca0008000f00 */
[----:B------:R-:W-:-:S05]  /*2c80*/  IMAD.WIDE R16, R3, 0x4, R16 ;  /* 0x0000000403107825 */ /* 0x000fca00078e0210 */
[----:B------:R-:W2:Y:S01]  /*2c90*/  LDG.E R0, desc[UR14][R16.64] ;  /* 0x0000000e10007981 */ /* 0x000ea2000c1e1900 */
[----:B------:R-:W-:Y:S01]  /*2ca0*/  BSSY.RECONVERGENT B1, `(.L_x_38) ;  /* 0x0000016000017945 */ /* 0x000fe20003800200 */
[----:B--2---:R-:W-:-:S13]  /*2cb0*/  FSETP.GT.AND P0, PT, R0, RZ, PT ;  /* 0x000000ff0000720b */ /* 0x004fda0003f04000 */
[----:B------:R-:W-:Y:S05]  /*2cc0*/  @!P0 BRA `(.L_x_39) ;  /* 0x00000000004c8947 */ /* 0x000fea0003800000 */
[----:B------:R-:W-:Y:S01]  /*2cd0*/  MOV R3, 0x322bcc77 ;  /* 0x322bcc7700037802 */ /* 0x000fe20000000f00 */
        /* <DEDUP_REMOVED lines=10> */
[----:B------:R-:W-:Y:S02]  /*2d80*/  HFMA2 R3, -RZ, RZ, 0.1927490234375, -17.859375 ;  /* 0x322bcc77ff037431 */ /* 0x000fe400000001ff */
[----:B------:R-:W-:Y:S01]  /*2d90*/  IMAD.MOV.U32 R0, RZ, RZ, R20 ;  /* 0x000000ffff007224 */ /* 0x000fe200078e0014 */
[----:B------:R-:W-:-:S07]  /*2da0*/  MOV R20, 0x2dc0 ;  /* 0x00002dc000147802 */ /* 0x000fce0000000f00 */
[----:B-1----:R-:W-:Y:S05]  /*2db0*/  CALL.REL.NOINC `($__internal_0_$__cuda_sm3x_div_rn_noftz_f32_slowpath) ;  /* 0x0000000800407944 */ /* 0x002fea0003c00000 */
.L_x_41:
[----:B------:R-:W-:Y:S05]  /*2dc0*/  BSYNC.RECONVERGENT B4 ;  /* 0x0000000000047941 */ /* 0x000fea0003800200 */
.L_x_40:
[----:B-1----:R-:W-:-:S06]  /*2dd0*/  IMAD.WIDE R2, R7, 0x4, R12 ;  /* 0x0000000407027825 */ /* 0x002fcc00078e020c */
[----:B------:R-:W2:Y:S02]  /*2de0*/  LDG.E R2, desc[UR14][R2.64] ;  /* 0x0000000e02027981 */ /* 0x000ea4000c1e1900 */
[----:B--2---:R-:W-:-:S07]  /*2df0*/  FFMA R11, R2, R0, R11 ;  /* 0x00000000020b7223 */ /* 0x004fce000000000b */
.L_x_39:
[----:B------:R-:W-:Y:S05]  /*2e00*/  BSYNC.RECONVERGENT B1 ;  /* 0x0000000000017941 */ /* 0x000fea0003800200 */
.L_x_38:
[----:B------:R-:W-:-:S04]  /*2e10*/  IMAD.U32 R3, RZ, RZ, UR5 ;  /* 0x00000005ff037e24 */ /* 0x000fc8000f8e00ff */
[----:B------:R-:W-:-:S06]  /*2e20*/  IMAD.WIDE R16, R3, 0x4, R16 ;  /* 0x0000000403107825 */ /* 0x000fcc00078e0210 */
        /* <DEDUP_REMOVED lines=19> */
.L_x_45:
[----:B------:R-:W-:Y:S05]  /*2f60*/  BSYNC.RECONVERGENT B4 ;  /* 0x0000000000047941 */ /* 0x000fea0003800200 */
.L_x_44:
[----:B-1----:R-:W-:-:S06]  /*2f70*/  IMAD.WIDE R2, R6, 0x4, R12 ;  /* 0x0000000406027825 */ /* 0x002fcc00078e020c */
[----:B------:R-:W2:Y:S02]  /*2f80*/  LDG.E R2, desc[UR14][R2.64] ;  /* 0x0000000e02027981 */ /* 0x000ea4000c1e1900 */
[----:B--2---:R-:W-:-:S07]  /*2f90*/  FFMA R11, R2, R0, R11 ;  /* 0x00000000020b7223 */ /* 0x004fce000000000b */
.L_x_43:
[----:B------:R-:W-:Y:S05]  /*2fa0*/  BSYNC.RECONVERGENT B1 ;  /* 0x0000000000017941 */ /* 0x000fea0003800200 */
.L_x_42:
[----:B------:R-:W-:Y:S01]  /*2fb0*/  VIADD R4, R4, 0x4 ;  /* 0x0000000404047836 */ /* 0x000fe20000000000 */
[----:B------:R-:W-:Y:S01]  /*2fc0*/  MOV R3, UR5 ;  /* 0x0000000500037c02 */ /* 0x000fe20008000f00 */
[----:B------:R-:W-:Y:S01]  /*2fd0*/  IMAD.U32 R16, RZ, RZ, UR5 ;  /* 0x00000005ff107e24 */ /* 0x000fe2000f8e00ff */
[----:B------:R-:W-:Y:S02]  /*2fe0*/  MOV R0, UR5 ;  /* 0x0000000500007c02 */ /* 0x000fe40008000f00 */
[----:B------:R-:W-:Y:S01]  /*2ff0*/  ISETP.NE.AND P0, PT, R4, RZ, PT ;  /* 0x000000ff0400720c */ /* 0x000fe20003f05270 */
[C---:B------:R-:W-:Y:S01]  /*3000*/  IMAD R8, R3.reuse, 0x4, R8 ;  /* 0x0000000403087824 */ /* 0x040fe200078e0208 */
[----:B------:R-:W-:Y:S01]  /*3010*/  MOV R2, UR5 ;  /* 0x0000000500027c02 */ /* 0x000fe20008000f00 */
[----:B------:R-:W-:Y:S01]  /*3020*/  IMAD R6, R3, 0x4, R6 ;  /* 0x0000000403067824 */ /* 0x000fe200078e0206 */
[----:B------:R-:W-:Y:S01]  /*3030*/  LEA R7, R0, R7, 0x2 ;  /* 0x0000000700077211 */ /* 0x000fe200078e10ff */
[----:B------:R-:W-:Y:S01]  /*3040*/  IMAD R5, R16, 0x4, R5 ;  /* 0x0000000410057824 */ /* 0x000fe200078e0205 */
[----:B------:R-:W-:-:S07]  /*3050*/  LEA R9, R2, R9, 0x2 ;  /* 0x0000000902097211 */ /* 0x000fce00078e10ff */
[----:B------:R-:W-:Y:S05]  /*3060*/  @P0 BRA `(.L_x_46) ;  /* 0xfffffff800340947 */ /* 0x000fea000383ffff */
[----:B------:R-:W-:-:S07]  /*3070*/  MOV R8, UR10 ;  /* 0x0000000a00087c02 */ /* 0x000fce0008000f00 */
.L_x_29:
[----:B------:R-:W-:-:S09]  /*3080*/  UISETP.NE.AND UP0, UPT, UR9, URZ, UPT ;  /* 0x000000ff0900728c */ /* 0x000fd2000bf05270 */
[----:B------:R-:W-:Y:S05]  /*3090*/  BRA.U !UP0, `(.L_x_28) ;  /* 0x0000000508647547 */ /* 0x000fea000b800000 */
[----:B------:R-:W0:Y:S01]  /*30a0*/  LDC.64 R6, c[0x0][0x388] ;  /* 0x0000e200ff067b82 */ /* 0x000e220000000a00 */
[----:B------:R-:W-:-:S04]  /*30b0*/  IMAD R5, R8, UR5, RZ ;  /* 0x0000000508057c24 */ /* 0x000fc8000f8e02ff */
[----:B------:R-:W-:-:S04]  /*30c0*/  IMAD.IADD R3, R18, 0x1, R5 ;  /* 0x0000000112037824 */ /* 0x000fc800078e0205 */
[----:B0-----:R-:W-:-:S05]  /*30d0*/  IMAD.WIDE R6, R3, 0x4, R6 ;  /* 0x0000000403067825 */ /* 0x001fca00078e0206 */
[----:B------:R-:W2:Y:S01]  /*30e0*/  LDG.E R0, desc[UR14][R6.64] ;  /* 0x0000000e06007981 */ /* 0x000ea2000c1e1900 */
[----:B------:R-:W-:Y:S01]  /*30f0*/  BSSY.RECONVERGENT B1, `(.L_x_47) ;  /* 0x0000018000017945 */ /* 0x000fe20003800200 */
[----:B--2---:R-:W-:-:S13]  /*3100*/  FSETP.GT.AND P0, PT, R0, RZ, PT ;  /* 0x000000ff0000720b */ /* 0x004fda0003f04000 */
[----:B------:R-:W-:Y:S05]  /*3110*/  @!P0 BRA `(.L_x_48) ;  /* 0x0000000000548947 */ /* 0x000fea0003800000 */
[----:B------:R-:W-:Y:S02]  /*3120*/  HFMA2 R2, -RZ, RZ, 18.96875, -1.03125 ;  /* 0x4cbebc20ff027431 */ /* 0x000fe400000001ff */
[----:B------:R-:W-:Y:S01]  /*3130*/  FMUL R8, RZ, R0 ;  /* 0x00000000ff087220 */ /* 0x000fe20000400000 */
[----:B------:R-:W-:Y:S01]  /*3140*/  IMAD.MOV.U32 R3, RZ, RZ, 0x322bcc77 ;  /* 0x322bcc77ff037424 */ /* 0x000fe200078e00ff */
[----:B------:R-:W-:Y:S01]  /*3150*/  BSSY.RECONVERGENT B4, `(.L_x_49) ;  /* 0x000000d000047945 */ /* 0x000fe20003800200 */
[----:B------:R-:W-:Y:S01]  /*3160*/  IADD3 R4, PT, PT, R10, R5, RZ ;  /* 0x000000050a047210 */ /* 0x000fe20007ffe0ff */
[----:B------:R-:W0:Y:S01]  /*3170*/  FCHK P0, R8, 9.9999999392252902908e-09 ;  /* 0x322bcc7708007902 */ /* 0x000e220000000000 */
[----:B------:R-:W-:-:S04]  /*3180*/  FFMA R3, R2, -R3, 1 ;  /* 0x3f80000002037423 */ /* 0x000fc80000000803 */
[----:B------:R-:W-:-:S04]  /*3190*/  FFMA R0, R3, R2, 100000000 ;  /* 0x4cbebc2003007423 */ /* 0x000fc80000000002 */
[----:B------:R-:W-:-:S04]  /*31a0*/  FFMA R3, R0, R8, RZ ;  /* 0x0000000800037223 */ /* 0x000fc800000000ff */
[----:B------:R-:W-:-:S04]  /*31b0*/  FFMA R2, R3, -9.9999999392252902908e-09, R8 ;  /* 0xb22bcc7703027823 */ /* 0x000fc80000000008 */
[----:B------:R-:W-:Y:S01]  /*31c0*/  FFMA R0, R0, R2, R3 ;  /* 0x0000000200007223 */ /* 0x000fe20000000003 */
[----:B0-----:R-:W-:Y:S06]  /*31d0*/  @!P0 BRA `(.L_x_50) ;  /* 0x0000000000108947 */ /* 0x001fec0003800000 */
[----:B------:R-:W-:Y:S01]  /*31e0*/  IMAD.MOV.U32 R0, RZ, RZ, R8 ;  /* 0x000000ffff007224 */ /* 0x000fe200078e0008 */
[----:B------:R-:W-:Y:S02]  /*31f0*/  MOV R3, 0x322bcc77 ;  /* 0x322bcc7700037802 */ /* 0x000fe40000000f00 */
[----:B------:R-:W-:-:S07]  /*3200*/  MOV R20, 0x3220 ;  /* 0x0000322000147802 */ /* 0x000fce0000000f00 */
[----:B-1----:R-:W-:Y:S05]  /*3210*/  CALL.REL.NOINC `($__internal_0_$__cuda_sm3x_div_rn_noftz_f32_slowpath) ;  /* 0x0000000400287944 */ /* 0x002fea0003c00000 */
.L_x_50:
[----:B------:R-:W-:Y:S05]  /*3220*/  BSYNC.RECONVERGENT B4 ;  /* 0x0000000000047941 */ /* 0x000fea0003800200 */
.L_x_49:
[----:B------:R-:W0:Y:S02]  /*3230*/  LDC.64 R2, c[0x0][0x398] ;  /* 0x0000e600ff027b82 */ /* 0x000e240000000a00 */
[----:B0-----:R-:W-:-:S06]  /*3240*/  IMAD.WIDE R2, R4, 0x4, R2 ;  /* 0x0000000404027825 */ /* 0x001fcc00078e0202 */
[----:B------:R-:W2:Y:S02]  /*3250*/  LDG.E R2, desc[UR14][R2.64] ;  /* 0x0000000e02027981 */ /* 0x000ea4000c1e1900 */
[----:B--2---:R-:W-:-:S07]  /*3260*/  FFMA R11, R2, R0, R11 ;  /* 0x00000000020b7223 */ /* 0x004fce000000000b */
.L_x_48:
[----:B------:R-:W-:Y:S05]  /*3270*/  BSYNC.RECONVERGENT B1 ;  /* 0x0000000000017941 */ /* 0x000fea0003800200 */
.L_x_47:
[----:B------:R-:W-:-:S09]  /*3280*/  UISETP.NE.AND UP0, UPT, UR9, 0x1, UPT ;  /* 0x000000010900788c */ /* 0x000fd2000bf05270 */
[----:B------:R-:W-:Y:S05]  /*3290*/  BRA.U !UP0, `(.L_x_28) ;  /* 0x0000000108e47547 */ /* 0x000fea000b800000 */
[----:B------:R-:W-:-:S04]  /*32a0*/  IMAD.U32 R3, RZ, RZ, UR5 ;  /* 0x00000005ff037e24 */ /* 0x000fc8000f8e00ff */
[----:B------:R-:W-:-:S05]  /*32b0*/  IMAD.WIDE R6, R3, 0x4, R6 ;  /* 0x0000000403067825 */ /* 0x000fca00078e0206 */
[----:B------:R-:W2:Y:S01]  /*32c0*/  LDG.E R0, desc[UR14][R6.64] ;  /* 0x0000000e06007981 */ /* 0x000ea2000c1e1900 */
[----:B------:R-:W-:Y:S01]  /*32d0*/  BSSY.RECONVERGENT B1, `(.L_x_51) ;  /* 0x0000019000017945 */ /* 0x000fe20003800200 */
[----:B------:R-:W-:Y:S02]  /*32e0*/  IADD3 R5, PT, PT, R5, UR5, RZ ;  /* 0x0000000505057c10 */ /* 0x000fe4000fffe0ff */
[----:B--2---:R-:W-:-:S13]  /*32f0*/  FSETP.GT.AND P0, PT, R0, RZ, PT ;  /* 0x000000ff0000720b */ /* 0x004fda0003f04000 */
[----:B------:R-:W-:Y:S05]  /*3300*/  @!P0 BRA `(.L_x_52) ;  /* 0x0000000000548947 */ /* 0x000fea0003800000 */
[----:B------:R-:W-:Y:S01]  /*3310*/  MOV R3, 0x322bcc77 ;  /* 0x322bcc7700037802 */ /* 0x000fe20000000f00 */
[----:B------:R-:W-:Y:S01]  /*3320*/  FMUL R8, RZ, R0 ;  /* 0x00000000ff087220 */ /* 0x000fe20000400000 */
[----:B------:R-:W-:Y:S01]  /*3330*/  IMAD.MOV.U32 R2, RZ, RZ, 0x4cbebc20 ;  /* 0x4cbebc20ff027424 */ /* 0x000fe200078e00ff */
[----:B------:R-:W-:Y:S01]  /*3340*/  BSSY.RECONVERGENT B4, `(.L_x_53) ;  /* 0x000000d000047945 */ /* 0x000fe20003800200 */
[----:B------:R-:W-:Y:S01]  /*3350*/  IMAD.IADD R4, R10, 0x1, R5 ;  /* 0x000000010a047824 */ /* 0x000fe200078e0205 */
        /* <DEDUP_REMOVED lines=11> */
.L_x_54:
[----:B------:R-:W-:Y:S05]  /*3410*/  BSYNC.RECONVERGENT B4 ;  /* 0x0000000000047941 */ /* 0x000fea0003800200 */
.L_x_53:
[----:B------:R-:W0:Y:S02]  /*3420*/  LDC.64 R2, c[0x0][0x398] ;  /* 0x0000e600ff027b82 */ /* 0x000e240000000a00 */
[----:B0-----:R-:W-:-:S06]  /*3430*/  IMAD.WIDE R2, R4, 0x4, R2 ;  /* 0x0000000404027825 */ /* 0x001fcc00078e0202 */
[----:B------:R-:W2:Y:S02]  /*3440*/  LDG.E R2, desc[UR14][R2.64] ;  /* 0x0000000e02027981 */ /* 0x000ea4000c1e1900 */
[----:B--2---:R-:W-:-:S07]  /*3450*/  FFMA R11, R2, R0, R11 ;  /* 0x00000000020b7223 */ /* 0x004fce000000000b */
.L_x_52:
[----:B------:R-:W-:Y:S05]  /*3460*/  BSYNC.RECONVERGENT B1 ;  /* 0x0000000000017941 */ /* 0x000fea0003800200 */
.L_x_51:
[----:B------:R-:W-:-:S09]  /*3470*/  UISETP.NE.AND UP0, UPT, UR9, 0x2, UPT ;  /* 0x000000020900788c */ /* 0x000fd2000bf05270 */
[----:B------:R-:W-:Y:S05]  /*3480*/  BRA.U !UP0, `(.L_x_28) ;  /* 0x0000000108687547 */ /* 0x000fea000b800000 */
[----:B------:R-:W-:-:S05]  /*3490*/  MOV R3, UR5 ;  /* 0x0000000500037c02 */ /* 0x000fca0008000f00 */
[----:B------:R-:W-:-:S06]  /*34a0*/  IMAD.WIDE R6, R3, 0x4, R6 ;  /* 0x0000000403067825 */ /* 0x000fcc00078e0206 */
[----:B------:R-:W2:Y:S02]  /*34b0*/  LDG.E R6, desc[UR14][R6.64] ;  /* 0x0000000e06067981 */ /* 0x000ea4000c1e1900 */
[----:B--2---:R-:W-:-:S13]  /*34c0*/  FSETP.GT.AND P0, PT, R6, RZ, PT ;  /* 0x000000ff0600720b */ /* 0x004fda0003f04000 */
[----:B------:R-:W-:Y:S05]  /*34d0*/  @!P0 BRA `(.L_x_28) ;  /* 0x0000000000548947 */ /* 0x000fea0003800000 */
[----:B------:R-:W-:Y:S02]  /*34e0*/  HFMA2 R3, -RZ, RZ, 0.1927490234375, -17.859375 ;  /* 0x322bcc77ff037431 */ /* 0x000fe400000001ff */
[----:B------:R-:W-:Y:S01]  /*34f0*/  FMUL R6, RZ, R6 ;  /* 0x00000006ff067220 */ /* 0x000fe20000400000 */
[----:B------:R-:W-:Y:S01]  /*3500*/  IMAD.MOV.U32 R0, RZ, RZ, 0x4cbebc20 ;  /* 0x4cbebc20ff007424 */ /* 0x000fe200078e00ff */
[----:B------:R-:W-:Y:S01]  /*3510*/  BSSY.RECONVERGENT B1, `(.L_x_55) ;  /* 0x000000d000017945 */ /* 0x000fe20003800200 */
[----:B------:R-:W-:Y:S01]  /*3520*/  IADD3 R5, PT, PT, R10, UR5, R5 ;  /* 0x000000050a057c10 */ /* 0x000fe2000fffe005 */
        /* <DEDUP_REMOVED lines=11> */
.L_x_56:
[----:B------:R-:W-:Y:S05]  /*35e0*/  BSYNC.RECONVERGENT B1 ;  /* 0x0000000000017941 */ /* 0x000fea0003800200 */
.L_x_55:
[----:B------:R-:W0:Y:S02]  /*35f0*/  LDC.64 R2, c[0x0][0x398] ;  /* 0x0000e600ff027b82 */ /* 0x000e240000000a00 */
[----:B0-----:R-:W-:-:S06]  /*3600*/  IMAD.WIDE R2, R5, 0x4, R2 ;  /* 0x0000000405027825 */ /* 0x001fcc00078e0202 */
[----:B------:R-:W2:Y:S02]  /*3610*/  LDG.E R2, desc[UR14][R2.64] ;  /* 0x0000000e02027981 */ /* 0x000ea4000c1e1900 */
[----:B--2---:R-:W-:-:S07]  /*3620*/  FFMA R11, R2, R0, R11 ;  /* 0x00000000020b7223 */ /* 0x004fce000000000b */
.L_x_28:
[----:B------:R-:W-:Y:S05]  /*3630*/  BSYNC.RECONVERGENT B0 ;  /* 0x0000000000007941 */ /* 0x000fea0003800200 */
.L_x_27:
[----:B------:R-:W0:Y:S01]  /*3640*/  LDC.64 R2, c[0x0][0x3c0] ;  /* 0x0000f000ff027b82 */ /* 0x000e220000000a00 */
[----:B------:R-:W2:Y:S01]  /*3650*/  LDCU UR13, c[0x0][0x380] ;  /* 0x00007000ff0d77ac */ /* 0x000ea20008000800 */
[----:B0-----:R-:W-:-:S04]  /*3660*/  IMAD.WIDE R2, R19, 0x4, R2 ;  /* 0x0000000413027825 */ /* 0x001fc800078e0202 */
[----:B------:R-:W-:Y:S01]  /*3670*/  VIADD R19, R19, UR6 ;  /* 0x0000000613137c36 */ /* 0x000fe20008000000 */
[----:B------:R0:W-:Y:S04]  /*3680*/  STG.E desc[UR14][R2.64], R11 ;  /* 0x0000000b02007986 */ /* 0x0001e8000c10190e */
[----:B--2---:R-:W-:-:S13]  /*3690*/  ISETP.GE.AND P0, PT, R19, UR13, PT ;  /* 0x0000000d13007c0c */ /* 0x004fda000bf06270 */
[----:B0-----:R-:W-:Y:S05]  /*36a0*/  @!P0 BRA `(.L_x_57) ;  /* 0xffffffe400448947 */ /* 0x001fea000383ffff */
[----:B------:R-:W-:Y:S05]  /*36b0*/  EXIT ;  /* 0x000000000000794d */ /* 0x000fea0003800000 */
        .weak           $__internal_0_$__cuda_sm3x_div_rn_noftz_f32_slowpath
        .type           $__internal_0_$__cuda_sm3x_div_rn_noftz_f32_slowpath,@function
        .size           $__internal_0_$__cuda_sm3x_div_rn_noftz_f32_slowpath,(.L_x_146 - $__internal_0_$__cuda_sm3x_div_rn_noftz_f32_slowpath)
$__internal_0_$__cuda_sm3x_div_rn_noftz_f32_slowpath:
[----:B------:R-:W-:Y:S01]  /*36c0*/  SHF.R.U32.HI R2, RZ, 0x17, R3 ;  /* 0x00000017ff027819 */ /* 0x000fe20000011603 */
[----:B------:R-:W-:Y:S01]  /*36d0*/  BSSY.RECONVERGENT B2, `(.L_x_58) ;  /* 0x0000062000027945 */ /* 0x000fe20003800200 */
[----:B------:R-:W-:Y:S02]  /*36e0*/  SHF.R.U32.HI R24, RZ, 0x17, R0 ;  /* 0x00000017ff187819 */ /* 0x000fe40000011600 */
[----:B------:R-:W-:Y:S02]  /*36f0*/  LOP3.LUT R2, R2, 0xff, RZ, 0xc0, !PT ;  /* 0x000000ff02027812 */ /* 0x000fe400078ec0ff */
[----:B------:R-:W-:Y:S02]  /*3700*/  LOP3.LUT R24, R24, 0xff, RZ, 0xc0, !PT ;  /* 0x000000ff18187812 */ /* 0x000fe400078ec0ff */
[----:B------:R-:W-:-:S03]  /*3710*/  IADD3 R23, PT, PT, R2, -0x1, RZ ;  /* 0xffffffff02177810 */ /* 0x000fc60007ffe0ff */
[----:B------:R-:W-:Y:S01]  /*3720*/  VIADD R22, R24, 0xffffffff ;  /* 0xffffffff18167836 */ /* 0x000fe20000000000 */
[----:B------:R-:W-:-:S04]  /*3730*/  ISETP.GT.U32.AND P3, PT, R23, 0xfd, PT ;  /* 0x000000fd1700780c */ /* 0x000fc80003f64070 */
[----:B------:R-:W-:-:S13]  /*3740*/  ISETP.GT.U32.OR P3, PT, R22, 0xfd, P3 ;  /* 0x000000fd1600780c */ /* 0x000fda0001f64470 */
[----:B------:R-:W-:Y:S01]  /*3750*/  @!P3 MOV R21, RZ ;  /* 0x000000ff0015b202 */ /* 0x000fe20000000f00 */
[----:B------:R-:W-:Y:S06]  /*3760*/  @!P3 BRA `(.L_x_59) ;  /* 0x00000000005cb947 */ /* 0x000fec0003800000 */
[----:B------:R-:W-:Y:S02]  /*3770*/  FSETP.GTU.FTZ.AND P3, PT, |R0|, +INF , PT ;  /* 0x7f8000000000780b */ /* 0x000fe40003f7c200 */
[----:B------:R-:W-:-:S04]  /*3780*/  FSETP.GTU.FTZ.AND P4, PT, |R3|, +INF , PT ;  /* 0x7f8000000300780b */ /* 0x000fc80003f9c200 */
[----:B------:R-:W-:-:S13]  /*3790*/  PLOP3.LUT P3, PT, P3, P4, PT, 0xf8, 0x8f ;  /* 0x00000000008f781c */ /* 0x000fda0001f69f70 */
[----:B------:R-:W-:Y:S05]  /*37a0*/  @P3 BRA `(.L_x_60) ;  /* 0x00000004004c3947 */ /* 0x000fea0003800000 */
[----:B------:R-:W-:-:S13]  /*37b0*/  LOP3.LUT P3, RZ, R3, 0x7fffffff, R0, 0xc8, !PT ;  /* 0x7fffffff03ff7812 */ /* 0x000fda000786c800 */
[----:B------:R-:W-:Y:S05]  /*37c0*/  @!P3 BRA `(.L_x_61) ;  /* 0x00000004003cb947 */ /* 0x000fea0003800000 */
[C---:B------:R-:W-:Y:S02]  /*37d0*/  FSETP.NEU.FTZ.AND P5, PT, |R0|.reuse, +INF , PT ;  /* 0x7f8000000000780b */ /* 0x040fe40003fbd200 */
[----:B------:R-:W-:Y:S02]  /*37e0*/  FSETP.NEU.FTZ.AND P4, PT, |R3|, +INF , PT ;  /* 0x7f8000000300780b */ /* 0x000fe40003f9d200 */
[----:B------:R-:W-:-:S11]  /*37f0*/  FSETP.NEU.FTZ.AND P3, PT, |R0|, +INF , PT ;  /* 0x7f8000000000780b */ /* 0x000fd60003f7d200 */
[----:B------:R-:W-:Y:S05]  /*3800*/  @!P4 BRA !P5, `(.L_x_61) ;  /* 0x00000004002cc947 */ /* 0x000fea0006800000 */
[----:B------:R-:W-:-:S04]  /*3810*/  LOP3.LUT P5, RZ, R0, 0x7fffffff, RZ, 0xc0, !PT ;  /* 0x7fffffff00ff7812 */ /* 0x000fc800078ac0ff */
[----:B------:R-:W-:-:S13]  /*3820*/  PLOP3.LUT P4, PT, P4, P5, PT, 0x2f, 0xf2 ;  /* 0x0000000000f2781c */ /* 0x000fda000278a577 */
[----:B------:R-:W-:Y:S05]  /*3830*/  @P4 BRA `(.L_x_62) ;  /* 0x0000000400184947 */ /* 0x000fea0003800000 */
[----:B------:R-:W-:-:S04]  /*3840*/  LOP3.LUT P4, RZ, R3, 0x7fffffff, RZ, 0xc0, !PT ;  /* 0x7fffffff03ff7812 */ /* 0x000fc8000788c0ff */
[----:B------:R-:W-:-:S13]  /*3850*/  PLOP3.LUT P3, PT, P3, P4, PT, 0x2f, 0xf2 ;  /* 0x0000000000f2781c */ /* 0x000fda0001f68577 */
[----:B------:R-:W-:Y:S05]  /*3860*/  @P3 BRA `(.L_x_63) ;  /* 0x0000000400003947 */ /* 0x000fea0003800000 */
[----:B------:R-:W-:Y:S02]  /*3870*/  ISETP.GE.AND P3, PT, R22, RZ, PT ;  /* 0x000000ff1600720c */ /* 0x000fe40003f66270 */
[----:B------:R-:W-:-:S11]  /*3880*/  ISETP.GE.AND P4, PT, R23, RZ, PT ;  /* 0x000000ff1700720c */ /* 0x000fd60003f86270 */
[----:B------:R-:W-:Y:S01]  /*3890*/  @P3 MOV R21, RZ ;  /* 0x000000ff00153202 */ /* 0x000fe20000000f00 */
[----:B------:R-:W-:Y:S02]  /*38a0*/  @!P3 IMAD.MOV.U32 R21, RZ, RZ, -0x40 ;  /* 0xffffffc0ff15b424 */ /* 0x000fe400078e00ff */
[----:B------:R-:W-:Y:S01]  /*38b0*/  @!P3 FFMA R0, R0, 1.84467440737095516160e+19, RZ ;  /* 0x5f8000000000b823 */ /* 0x000fe200000000ff */
[----:B------:R-:W-:Y:S02]  /*38c0*/  @!P4 FFMA R3, R3, 1.84467440737095516160e+19, RZ ;  /* 0x5f8000000303c823 */ /* 0x000fe400000000ff */
[----:B------:R-:W-:-:S07]  /*38d0*/  @!P4 IADD3 R21, PT, PT, R21, 0x40, RZ ;  /* 0x000000401515c810 */ /* 0x000fce0007ffe0ff */
.L_x_59:
[----:B------:R-:W-:Y:S01]  /*38e0*/  LEA R26, R2, 0xc0800000, 0x17 ;  /* 0xc0800000021a7811 */ /* 0x000fe200078eb8ff */
[----:B------:R-:W-:Y:S01]  /*38f0*/  VIADD R23, R24, 0xffffff81 ;  /* 0xffffff8118177836 */ /* 0x000fe20000000000 */
[----:B------:R-:W-:Y:S02]  /*3900*/  BSSY.RECONVERGENT B3, `(.L_x_64) ;  /* 0x0000035000037945 */ /* 0x000fe40003800200 */
[----:B------:R-:W-:Y:S01]  /*3910*/  IADD3 R26, PT, PT, -R26, R3, RZ ;  /* 0x000000031a1a7210 */ /* 0x000fe20007ffe1ff */
[----:B------:R-:W-:-:S03]  /*3920*/  IMAD R0, R23, -0x800000, R0 ;  /* 0xff80000017007824 */ /* 0x000fc600078e0200 */
[----:B------:R-:W0:Y:S01]  /*3930*/  MUFU.RCP R22, R26 ;  /* 0x0000001a00167308 */ /* 0x000e220000001000 */
[----:B------:R-:W-:-:S04]  /*3940*/  FADD.FTZ R3, -R26, -RZ ;  /* 0x800000ff1a037221 */ /* 0x000fc80000010100 */
[----:B0-----:R-:W-:-:S04]  /*3950*/  FFMA R25, R22, R3, 1 ;  /* 0x3f80000016197423 */ /* 0x001fc80000000003 */
[----:B------:R-:W-:-:S04]  /*3960*/  FFMA R25, R22, R25, R22 ;  /* 0x0000001916197223 */ /* 0x000fc80000000016 */
[----:B------:R-:W-:-:S04]  /*3970*/  FFMA R22, R0, R25, RZ ;  /* 0x0000001900167223 */ /* 0x000fc800000000ff */
[----:B------:R-:W-:-:S04]  /*3980*/  FFMA R24, R3, R22, R0 ;  /* 0x0000001603187223 */ /* 0x000fc80000000000 */
[----:B------:R-:W-:Y:S01]  /*3990*/  FFMA R24, R25, R24, R22 ;  /* 0x0000001819187223 */ /* 0x000fe20000000016 */
[----:B------:R-:W-:-:S03]  /*39a0*/  IADD3 R22, PT, PT, R23, 0x7f, -R2 ;  /* 0x0000007f17167810 */ /* 0x000fc60007ffe802 */
[----:B------:R-:W-:Y:S01]  /*39b0*/  FFMA R3, R3, R24, R0 ;  /* 0x0000001803037223 */ /* 0x000fe20000000000 */
[----:B------:R-:W-:-:S03]  /*39c0*/  IADD3 R21, PT, PT, R22, R21, RZ ;  /* 0x0000001516157210 */ /* 0x000fc60007ffe0ff */
[----:B------:R-:W-:-:S05]  /*39d0*/  FFMA R0, R25, R3, R24 ;  /* 0x0000000319007223 */ /* 0x000fca0000000018 */
[----:B------:R-:W-:-:S04]  /*39e0*/  SHF.R.U32.HI R2, RZ, 0x17, R0 ;  /* 0x00000017ff027819 */ /* 0x000fc80000011600 */
[----:B------:R-:W-:-:S04]  /*39f0*/  LOP3.LUT R2, R2, 0xff, RZ, 0xc0, !PT ;  /* 0x000000ff02027812 */ /* 0x000fc800078ec0ff */
[----:B------:R-:W-:-:S05]  /*3a00*/  IADD3 R2, PT, PT, R2, R21, RZ ;  /* 0x0000001502027210 */ /* 0x000fca0007ffe0ff */
[----:B------:R-:W-:-:S05]  /*3a10*/  VIADD R22, R2, 0xffffffff ;  /* 0xffffffff02167836 */ /* 0x000fca0000000000 */
[----:B------:R-:W-:-:S13]  /*3a20*/  ISETP.GE.U32.AND P3, PT, R22, 0xfe, PT ;  /* 0x000000fe1600780c */ /* 0x000fda0003f66070 */
[----:B------:R-:W-:Y:S05]  /*3a30*/  @!P3 BRA `(.L_x_65) ;  /* 0x000000000080b947 */ /* 0x000fea0003800000 */
[----:B------:R-:W-:-:S13]  /*3a40*/  ISETP.GT.AND P3, PT, R2, 0xfe, PT ;  /* 0x000000fe0200780c */ /* 0x000fda0003f64270 */
[----:B------:R-:W-:Y:S05]  /*3a50*/  @P3 BRA `(.L_x_66) ;  /* 0x00000000006c3947 */ /* 0x000fea0003800000 */
[----:B------:R-:W-:-:S13]  /*3a60*/  ISETP.GE.AND P3, PT, R2, 0x1, PT ;  /* 0x000000010200780c */ /* 0x000fda0003f66270 */
[----:B------:R-:W-:Y:S05]  /*3a70*/  @P3 BRA `(.L_x_67) ;  /* 0x0000000000743947 */ /* 0x000fea0003800000 */
[----:B------:R-:W-:Y:S02]  /*3a80*/  ISETP.GE.AND P3, PT, R2, -0x18, PT ;  /* 0xffffffe80200780c */ /* 0x000fe40003f66270 */
[----:B------:R-:W-:-:S11]  /*3a90*/  LOP3.LUT R0, R0, 0x80000000, RZ, 0xc0, !PT ;  /* 0x8000000000007812 */ /* 0x000fd600078ec0ff */
[----:B------:R-:W-:Y:S05]  /*3aa0*/  @!P3 BRA `(.L_x_67) ;  /* 0x000000000068b947 */ /* 0x000fea0003800000 */
[CCC-:B------:R-:W-:Y:S01]  /*3ab0*/  FFMA.RZ R21, R25.reuse, R3.reuse, R24.reuse ;  /* 0x0000000319157223 */ /* 0x1c0fe2000000c018 */
[CCC-:B------:R-:W-:Y:S01]  /*3ac0*/  FFMA.RP R22, R25.reuse, R3.reuse, R24.reuse ;  /* 0x0000000319167223 */ /* 0x1c0fe20000008018 */
[----:B------:R-:W-:Y:S01]  /*3ad0*/  FFMA.RM R25, R25, R3, R24 ;  /* 0x0000000319197223 */ /* 0x000fe20000004018 */
[C---:B------:R-:W-:Y:S02]  /*3ae0*/  IADD3 R3, PT, PT, R2.reuse, 0x20, RZ ;  /* 0x0000002002037810 */ /* 0x040fe40007ffe0ff */
[----:B------:R-:W-:Y:S02]  /*3af0*/  LOP3.LUT R21, R21, 0x7fffff, RZ, 0xc0, !PT ;  /* 0x007fffff15157812 */ /* 0x000fe400078ec0ff */
[C---:B------:R-:W-:Y:S02]  /*3b00*/  ISETP.NE.AND P5, PT, R2.reuse, RZ, PT ;  /* 0x000000ff0200720c */ /* 0x040fe40003fa5270 */
[----:B------:R-:W-:Y:S02]  /*3b10*/  LOP3.LUT R24, R21, 0x800000, RZ, 0xfc, !PT ;  /* 0x0080000015187812 */ /* 0x000fe400078efcff */
[----:B------:R-:W-:-:S02]  /*3b20*/  ISETP.NE.AND P4, PT, R2, RZ, PT ;  /* 0x000000ff0200720c */ /* 0x000fc40003f85270 */
[----:B------:R-:W-:Y:S02]  /*3b30*/  IADD3 R2, PT, PT, -R2, RZ, RZ ;  /* 0x000000ff02027210 */ /* 0x000fe40007ffe1ff */
[----:B------:R-:W-:Y:S02]  /*3b40*/  SHF.L.U32 R3, R24, R3, RZ ;  /* 0x0000000318037219 */ /* 0x000fe400000006ff */
[----:B------:R-:W-:Y:S02]  /*3b50*/  FSETP.NEU.FTZ.AND P3, PT, R22, R25, PT ;  /* 0x000000191600720b */ /* 0x000fe40003f7d000 */
[----:B------:R-:W-:Y:S02]  /*3b60*/  SEL R21, R2, RZ, P5 ;  /* 0x000000ff02157207 */ /* 0x000fe40002800000 */
[----:B------:R-:W-:Y:S02]  /*3b70*/  ISETP.NE.AND P4, PT, R3, RZ, P4 ;  /* 0x000000ff0300720c */ /* 0x000fe40002785270 */
[----:B------:R-:W-:-:S02]  /*3b80*/  SHF.R.U32.HI R21, RZ, R21, R24 ;  /* 0x00000015ff157219 */ /* 0x000fc40000011618 */
[----:B------:R-:W-:Y:S02]  /*3b90*/  PLOP3.LUT P3, PT, P3, P4, PT, 0xf8, 0x8f ;  /* 0x00000000008f781c */ /* 0x000fe40001f69f70 */
[----:B------:R-:W-:Y:S02]  /*3ba0*/  SHF.R.U32.HI R3, RZ, 0x1, R21 ;  /* 0x00000001ff037819 */ /* 0x000fe40000011615 */
[----:B------:R-:W-:-:S04]  /*3bb0*/  SEL R2, RZ, 0x1, !P3 ;  /* 0x00000001ff027807 */ /* 0x000fc80005800000 */
[----:B------:R-:W-:-:S04]  /*3bc0*/  LOP3.LUT R2, R2, 0x1, R3, 0xf8, !PT ;  /* 0x0000000102027812 */ /* 0x000fc800078ef803 */
[----:B------:R-:W-:-:S05]  /*3bd0*/  LOP3.LUT R2, R2, R21, RZ, 0xc0, !PT ;  /* 0x0000001502027212 */ /* 0x000fca00078ec0ff */
[----:B------:R-:W-:-:S05]  /*3be0*/  IMAD.IADD R3, R3, 0x1, R2 ;  /* 0x0000000103037824 */ /* 0x000fca00078e0202 */
[----:B------:R-:W-:Y:S01]  /*3bf0*/  LOP3.LUT R0, R3, R0, RZ, 0xfc, !PT ;  /* 0x0000000003007212 */ /* 0x000fe200078efcff */
[----:B------:R-:W-:Y:S06]  /*3c00*/  BRA `(.L_x_67) ;  /* 0x0000000000107947 */ /* 0x000fec0003800000 */
.L_x_66:
[----:B------:R-:W-:-:S04]  /*3c10*/  LOP3.LUT R0, R0, 0x80000000, RZ, 0xc0, !PT ;  /* 0x8000000000007812 */ /* 0x000fc800078ec0ff */
[----:B------:R-:W-:Y:S01]  /*3c20*/  LOP3.LUT R0, R0, 0x7f800000, RZ, 0xfc, !PT ;  /* 0x7f80000000007812 */ /* 0x000fe200078efcff */
[----:B------:R-:W-:Y:S06]  /*3c30*/  BRA `(.L_x_67) ;  /* 0x0000000000047947 */ /* 0x000fec0003800000 */
.L_x_65:
[----:B------:R-:W-:-:S07]  /*3c40*/  LEA R0, R21, R0, 0x17 ;  /* 0x0000000015007211 */ /* 0x000fce00078eb8ff */
.L_x_67:
[----:B------:R-:W-:Y:S05]  /*3c50*/  BSYNC.RECONVERGENT B3 ;  /* 0x0000000000037941 */ /* 0x000fea0003800200 */
.L_x_64:
[----:B------:R-:W-:Y:S05]  /*3c60*/  BRA `(.L_x_68) ;  /* 0x0000000000207947 */ /* 0x000fea0003800000 */
.L_x_63:
[----:B------:R-:W-:-:S04]  /*3c70*/  LOP3.LUT R0, R3, 0x80000000, R0, 0x48, !PT ;  /* 0x8000000003007812 */ /* 0x000fc800078e4800 */
[----:B------:R-:W-:Y:S01]  /*3c80*/  LOP3.LUT R0, R0, 0x7f800000, RZ, 0xfc, !PT ;  /* 0x7f80000000007812 */ /* 0x000fe200078efcff */
[----:B------:R-:W-:Y:S06]  /*3c90*/  BRA `(.L_x_68) ;  /* 0x0000000000147947 */ /* 0x000fec0003800000 */
.L_x_62:
[----:B------:R-:W-:Y:S01]  /*3ca0*/  LOP3.LUT R0, R3, 0x80000000, R0, 0x48, !PT ;  /* 0x8000000003007812 */ /* 0x000fe200078e4800 */
[----:B------:R-:W-:Y:S06]  /*3cb0*/  BRA `(.L_x_68) ;  /* 0x00000000000c7947 */ /* 0x000fec0003800000 */
.L_x_61:
[----:B------:R-:W0:Y:S01]  /*3cc0*/  MUFU.RSQ R0, -QNAN ;  /* 0xffc0000000007908 */ /* 0x000e220000001400 */
[----:B------:R-:W-:Y:S05]  /*3cd0*/  BRA `(.L_x_68) ;  /* 0x0000000000047947 */ /* 0x000fea0003800000 */
.L_x_60:
[----:B------:R-:W-:-:S07]  /*3ce0*/  FADD.FTZ R0, R0, R3 ;  /* 0x0000000300007221 */ /* 0x000fce0000010000 */
.L_x_68:
[----:B------:R-:W-:Y:S05]  /*3cf0*/  BSYNC.RECONVERGENT B2 ;  /* 0x0000000000027941 */ /* 0x000fea0003800200 */
.L_x_58:
[----:B------:R-:W-:-:S04]  /*3d00*/  HFMA2 R21, -RZ, RZ, 0, 0 ;  /* 0x00000000ff157431 */ /* 0x000fc800000001ff */
[----:B0-----:R-:W-:Y:S05]  /*3d10*/  RET.REL.NODEC R20 `(_Z28KernelFilterKernelGradKerneliPKfS0_S0_iiiiiiiPf) ;  /* 0xffffffc014b87950 */ /* 0x001fea0003c3ffff */
.L_x_69:
[----:B------:R-:W-:-:S00]  /*3d20*/  BRA `(.L_x_69) ;  /* 0xfffffffc00fc7947 */ /* 0x000fc0000383ffff */
[----:B------:R-:W-:-:S00]  /*3d30*/  NOP ;  /* 0x0000000000007918 */ /* 0x000fc00000000000 */
        /* <DEDUP_REMOVED lines=12> */
.L_x_146:


//--------------------- .text._Z26KernelFilterGridGradKerneliPKfS0_S0_iiiiiiiPf --------------------------
	.section	.text._Z26KernelFilterGridGradKerneliPKfS0_S0_iiiiiiiPf,"ax",@progbits
	.align	128
        .global         _Z26KernelFilterGridGradKerneliPKfS0_S0_iiiiiiiPf
        .type           _Z26KernelFilterGridGradKerneliPKfS0_S0_iiiiiiiPf,@function
        .size           _Z26KernelFilterGridGradKerneliPKfS0_S0_iiiiiiiPf,(.L_x_147 - _Z26KernelFilterGridGradKerneliPKfS0_S0_iiiiiiiPf)
        .other          _Z26KernelFilterGridGradKerneliPKfS0_S0_iiiiiiiPf,@"STO_CUDA_ENTRY STV_DEFAULT"
_Z26KernelFilterGridGradKerneliPKfS0_S0_iiiiiiiPf:
.text._Z26KernelFilterGridGradKerneliPKfS0_S0_iiiiiiiPf:
[----:B------:R-:W-:Y:S01]  /*0000*/  LDC R1, c[0x0][0x37c] ;  /* 0x0000df00ff017b82 */ /* 0x000fe20000000800 */
[----:B------:R-:W0:Y:S07]  /*0010*/  S2R R0, SR_TID.X ;  /* 0x0000000000007919 */ /* 0x000e2e0000002100 */
[----:B------:R-:W0:Y:S01]  /*0020*/  S2UR UR4, SR_CTAID.X ;  /* 0x00000000000479c3 */ /* 0x000e220000002500 */
[----:B------:R-:W1:Y:S07]  /*0030*/  LDCU UR5, c[0x0][0x380] ;  /* 0x00007000ff0577ac */ /* 0x000e6e0008000800 */
[----:B------:R-:W0:Y:S02]  /*0040*/  LDC R7, c[0x0][0x360] ;  /* 0x0000d800ff077b82 */ /* 0x000e240000000800 */
[----:B0-----:R-:W-:-:S05]  /*0050*/  IMAD R0, R7, UR4, R0 ;  /* 0x0000000407007c24 */ /* 0x001fca000f8e0200 */
[----:B-1----:R-:W-:-:S13]  /*0060*/  ISETP.GE.AND P0, PT, R0, UR5, PT ;  /* 0x0000000500007c0c */ /* 0x002fda000bf06270 */
[----:B------:R-:W-:Y:S05]  /*0070*/  @P0 EXIT ;  /* 0x000000000000094d */ /* 0x000fea0003800000 */
[----:B------:R-:W0:Y:S01]  /*0080*/  LDCU UR6, c[0x0][0x3b4] ;  /* 0x00007680ff0677ac */ /* 0x000e220008000800 */
[----:B------:R-:W1:Y:S01]  /*0090*/  LDCU UR4, c[0x0][0x370] ;  /* 0x00006e00ff0477ac */ /* 0x000e620008000800 */
[----:B------:R-:W2:Y:S01]  /*00a0*/  LDCU.64 UR8, c[0x0][0x358] ;  /* 0x00006b00ff0877ac */ /* 0x000ea20008000a00 */
[----:B0-----:R-:W-:Y:S01]  /*00b0*/  UISETP.GT.AND UP0, UPT, UR6, -0x1, UPT ;  /* 0xffffffff0600788c */ /* 0x001fe2000bf04270 */
[----:B-1----:R-:W-:-:S08]  /*00c0*/  IMAD R7, R7, UR4, RZ ;  /* 0x0000000407077c24 */ /* 0x002fd0000f8e02ff */
[----:B--2---:R-:W-:Y:S05]  /*00d0*/  BRA.U UP0, `(.L_x_70) ;  /* 0x00000001001c7547 */ /* 0x004fea000b800000 */
[----:B------:R-:W0:Y:S02]  /*00e0*/  LDC.64 R4, c[0x0][0x3c0] ;  /* 0x0000f000ff047b82 */ /* 0x000e240000000a00 */
.L_x_71:
[----:B0-----:R-:W-:-:S04]  /*00f0*/  IMAD.WIDE R2, R0, 0x4, R4 ;  /* 0x0000000400027825 */ /* 0x001fc800078e0204 */
[----:B------:R-:W-:Y:S01]  /*0100*/  IMAD.IADD R0, R7, 0x1, R0 ;  /* 0x0000000107007824 */ /* 0x000fe200078e0200 */
[----:B------:R1:W-:Y:S04]  /*0110*/  STG.E desc[UR8][R2.64], RZ ;  /* 0x000000ff02007986 */ /* 0x0003e8000c101908 */
[----:B------:R-:W-:-:S13]  /*0120*/  ISETP.GE.AND P0, PT, R0, UR5, PT ;  /* 0x0000000500007c0c */ /* 0x000fda000bf06270 */
[----:B-1----:R-:W-:Y:S05]  /*0130*/  @!P0 BRA `(.L_x_71) ;  /* 0xfffffffc00ec8947 */ /* 0x002fea000383ffff */
[----:B------:R-:W-:Y:S05]  /*0140*/  EXIT ;  /* 0x000000000000794d */ /* 0x000fea0003800000 */
.L_x_70:
[----:B------:R-:W0:Y:S01]  /*0150*/  LDCU UR5, c[0x0][0x3a8] ;  /* 0x00007500ff0577ac */ /* 0x000e220008000800 */
[----:B------:R-:W0:Y:S01]  /*0160*/  LDCU UR6, c[0x0][0x3a4] ;  /* 0x00007480ff0677ac */ /* 0x000e220008000800 */
[----:B------:R-:W1:Y:S01]  /*0170*/  LDCU UR7, c[0x0][0x3b8] ;  /* 0x00007700ff0777ac */ /* 0x000e620008000800 */
[----:B------:R-:W2:Y:S01]  /*0180*/  LDCU UR4, c[0x0][0x3b0] ;  /* 0x00007600ff0477ac */ /* 0x000ea20008000800 */
[----:B0-----:R-:W-:Y:S02]  /*0190*/  UIMAD UR6, UR6, UR5, URZ ;  /* 0x00000005060672a4 */ /* 0x001fe4000f8e02ff */
[----:B-1----:R-:W-:Y:S02]  /*01a0*/  UIMAD UR5, UR5, UR7, URZ ;  /* 0x00000007050572a4 */ /* 0x002fe4000f8e02ff */
[----:B--2---:R-:W-:-:S12]  /*01b0*/  UIMAD UR4, UR4, UR6, URZ ;  /* 0x00000006040472a4 */ /* 0x004fd8000f8e02ff */
.L_x_98:
[----:B------:R-:W0:Y:S01]  /*01c0*/  LDC R4, c[0x0][0x3ac] ;  /* 0x0000eb00ff047b82 */ /* 0x000e220000000800 */
[----:B------:R-:W-:Y:S01]  /*01d0*/  IABS R10, UR6 ;  /* 0x00000006000a7c13 */ /* 0x000fe20008000000 */
[----:B------:R-:W1:Y:S03]  /*01e0*/  LDCU UR7, c[0x0][0x3b4] ;  /* 0x00007680ff0777ac */ /* 0x000e660008000800 */
[----:B------:R-:W2:Y:S01]  /*01f0*/  I2F.RP R6, R10 ;  /* 0x0000000a00067306 */ /* 0x000ea20000209400 */
[----:B------:R-:W3:Y:S02]  /*0200*/  LDCU UR10, c[0x0][0x3b0] ;  /* 0x00007600ff0a77ac */ /* 0x000ee40008000800 */
[----:B------:R-:W4:Y:S08]  /*0210*/  LDC R3, c[0x0][0x3a8] ;  /* 0x0000ea00ff037b82 */ /* 0x000f300000000800 */
[----:B------:R-:W5:Y:S01]  /*0220*/  LDC R2, c[0x0][0x3a0] ;  /* 0x0000e800ff027b82 */ /* 0x000f620000000800 */
[----:B--2---:R-:W2:Y:S01]  /*0230*/  MUFU.RCP R6, R6 ;  /* 0x0000000600067308 */ /* 0x004ea20000001000 */
[----:B0-----:R-:W-:Y:S01]  /*0240*/  IMAD R9, R4, UR6, RZ ;  /* 0x0000000604097c24 */ /* 0x001fe2000f8e02ff */
[----:B------:R-:W-:-:S05]  /*0250*/  IABS R5, R4 ;  /* 0x0000000400057213 */ /* 0x000fca0000000000 */
[----:B------:R-:W0:Y:S01]  /*0260*/  LDC R7, c[0x0][0x3a4] ;  /* 0x0000e900ff077b82 */ /* 0x000e220000000800 */
[-C--:B------:R-:W-:Y:S01]  /*0270*/  IABS R13, R9.reuse ;  /* 0x00000009000d7213 */ /* 0x080fe20000000000 */
[----:B------:R-:W-:Y:S01]  /*0280*/  I2F.RP R16, R5 ;  /* 0x0000000500107306 */ /* 0x000fe20000209400 */
[----:B------:R-:W-:Y:S02]  /*0290*/  IABS R22, R9 ;  /* 0x0000000900167213 */ /* 0x000fe40000000000 */
[----:B----4-:R-:W-:-:S03]  /*02a0*/  IABS R8, R3 ;  /* 0x0000000300087213 */ /* 0x010fc60000000000 */
[----:B------:R-:W-:Y:S02]  /*02b0*/  IMAD.MOV R22, RZ, RZ, -R22 ;  /* 0x000000ffff167224 */ /* 0x000fe400078e0a16 */
[----:B------:R-:W4:Y:S01]  /*02c0*/  I2F.RP R12, R13 ;  /* 0x0000000d000c7306 */ /* 0x000f220000209400 */
[----:B--2---:R-:W-:Y:S01]  /*02d0*/  VIADD R18, R6, 0xffffffe ;  /* 0x0ffffffe06127836 */ /* 0x004fe20000000000 */
[----:B-----5:R-:W-:-:S06]  /*02e0*/  IABS R6, R2 ;  /* 0x0000000200067213 */ /* 0x020fcc0000000000 */
[----:B------:R-:W2:Y:S08]  /*02f0*/  I2F.RP R11, R8 ;  /* 0x00000008000b7306 */ /* 0x000eb00000209400 */
[----:B----4-:R-:W4:Y:S08]  /*0300*/  MUFU.RCP R12, R12 ;  /* 0x0000000c000c7308 */ /* 0x010f300000001000 */
[----:B--2---:R-:W2:Y:S08]  /*0310*/  MUFU.RCP R11, R11 ;  /* 0x0000000b000b7308 */ /* 0x004eb00000001000 */
[----:B------:R5:W1:Y:S01]  /*0320*/  F2I.FTZ.U32.TRUNC.NTZ R19, R18 ;  /* 0x0000001200137305 */ /* 0x000a62000021f000 */
[----:B----4-:R-:W-:-:S02]  /*0330*/  IADD3 R17, PT, PT, R12, 0xffffffe, RZ ;  /* 0x0ffffffe0c117810 */ /* 0x010fc40007ffe0ff */
[----:B0-----:R-:W-:-:S05]  /*0340*/  IABS R12, R7 ;  /* 0x00000007000c7213 */ /* 0x001fca0000000000 */
[----:B------:R-:W0:Y:S01]  /*0350*/  F2I.FTZ.U32.TRUNC.NTZ R17, R17 ;  /* 0x0000001100117305 */ /* 0x000e22000021f000 */
[----:B--2---:R-:W-:Y:S02]  /*0360*/  VIADD R14, R11, 0xffffffe ;  /* 0x0ffffffe0b0e7836 */ /* 0x004fe40000000000 */
[----:B-----5:R-:W-:Y:S02]  /*0370*/  IMAD.MOV.U32 R18, RZ, RZ, RZ ;  /* 0x000000ffff127224 */ /* 0x020fe400078e00ff */
[----:B-1----:R-:W-:-:S03]  /*0380*/  IMAD.MOV R23, RZ, RZ, -R19 ;  /* 0x000000ffff177224 */ /* 0x002fc600078e0a13 */
[----:B------:R1:W2:Y:S01]  /*0390*/  F2I.FTZ.U32.TRUNC.NTZ R15, R14 ;  /* 0x0000000e000f7305 */ /* 0x0002a2000021f000 */
[----:B------:R-:W-:Y:S01]  /*03a0*/  IMAD R23, R23, R10, RZ ;  /* 0x0000000a17177224 */ /* 0x000fe200078e02ff */
[----:B0-----:R-:W-:-:S06]  /*03b0*/  IADD3 R20, PT, PT, RZ, -R17, RZ ;  /* 0x80000011ff147210 */ /* 0x001fcc0007ffe0ff */
[----:B------:R0:W4:Y:S01]  /*03c0*/  MUFU.RCP R11, R16 ;  /* 0x00000010000b7308 */ /* 0x0001220000001000 */
[----:B------:R-:W-:Y:S01]  /*03d0*/  IMAD.HI.U32 R19, R19, R23, R18 ;  /* 0x0000001713137227 */ /* 0x000fe200078e0012 */
[----:B-1----:R-:W-:-:S03]  /*03e0*/  IABS R14, R0 ;  /* 0x00000000000e7213 */ /* 0x002fc60000000000 */
[----:B------:R-:W-:Y:S01]  /*03f0*/  IMAD R23, R20, R13, RZ ;  /* 0x0000000d14177224 */ /* 0x000fe200078e02ff */
[----:B------:R-:W-:Y:S01]  /*0400*/  IABS R20, UR6 ;  /* 0x0000000600147c13 */ /* 0x000fe20008000000 */
[----:B--2---:R-:W-:Y:S01]  /*0410*/  IMAD.MOV R25, RZ, RZ, -R15 ;  /* 0x000000ffff197224 */ /* 0x004fe200078e0a0f */
[----:B------:R-:W1:Y:S01]  /*0420*/  I2F.RP R21, R6 ;  /* 0x0000000600157306 */ /* 0x000e620000209400 */
[----:B0-----:R-:W-:Y:S02]  /*0430*/  HFMA2 R16, -RZ, RZ, 0, 0 ;  /* 0x00000000ff107431 */ /* 0x001fe400000001ff */
[----:B------:R-:W-:-:S05]  /*0440*/  IMAD.MOV R24, RZ, RZ, -R20 ;  /* 0x000000ffff187224 */ /* 0x000fca00078e0a14 */
[----:B------:R-:W0:Y:S01]  /*0450*/  I2F.RP R18, R12 ;  /* 0x0000000c00127306 */ /* 0x000e220000209400 */
[----:B----4-:R-:W-:Y:S02]  /*0460*/  VIADD R11, R11, 0xffffffe ;  /* 0x0ffffffe0b0b7836 */ /* 0x010fe40000000000 */
[----:B------:R-:W-:-:S04]  /*0470*/  IMAD.HI.U32 R16, R17, R23, R16 ;  /* 0x0000001711107227 */ /* 0x000fc800078e0010 */
[----:B------:R-:W-:Y:S01]  /*0480*/  IMAD.MOV.U32 R23, RZ, RZ, R14 ;  /* 0x000000ffff177224 */ /* 0x000fe200078e000e */
[----:B------:R-:W-:Y:S01]  /*0490*/  MOV R14, RZ ;  /* 0x000000ff000e7202 */ /* 0x000fe20000000f00 */
[----:B------:R-:W-:Y:S01]  /*04a0*/  IMAD R17, R25, R8, RZ ;  /* 0x0000000819117224 */ /* 0x000fe200078e02ff */
[----:B-1----:R-:W1:Y:S01]  /*04b0*/  MUFU.RCP R21, R21 ;  /* 0x0000001500157308 */ /* 0x002e620000001000 */
[----:B------:R-:W-:-:S04]  /*04c0*/  IMAD.HI.U32 R20, R16, R23, RZ ;  /* 0x0000001710147227 */ /* 0x000fc800078e00ff */
[----:B------:R-:W-:Y:S02]  /*04d0*/  IMAD R22, R20, R22, R23 ;  /* 0x0000001614167224 */ /* 0x000fe400078e0217 */
[----:B------:R-:W-:Y:S01]  /*04e0*/  IMAD.HI.U32 R14, R15, R17, R14 ;  /* 0x000000110f0e7227 */ /* 0x000fe200078e000e */
[----:B------:R-:W2:Y:S02]  /*04f0*/  F2I.FTZ.U32.TRUNC.NTZ R11, R11 ;  /* 0x0000000b000b7305 */ /* 0x000ea4000021f000 */
[----:B------:R-:W-:Y:S01]  /*0500*/  ISETP.GT.U32.AND P5, PT, R13, R22, PT ;  /* 0x000000160d00720c */ /* 0x000fe20003fa4070 */
[----:B------:R-:W-:-:S04]  /*0510*/  IMAD.HI.U32 R19, R19, R23, RZ ;  /* 0x0000001713137227 */ /* 0x000fc800078e00ff */
[----:B------:R-:W-:Y:S01]  /*0520*/  IMAD.HI.U32 R16, R14, R23, RZ ;  /* 0x000000170e107227 */ /* 0x000fe200078e00ff */
[----:B0-----:R-:W0:Y:S01]  /*0530*/  MUFU.RCP R18, R18 ;  /* 0x0000001200127308 */ /* 0x001e220000001000 */
[----:B------:R-:W-:Y:S02]  /*0540*/  LOP3.LUT R14, R0, UR6, RZ, 0x3c, !PT ;  /* 0x00000006000e7c12 */ /* 0x000fe4000f8e3cff */
[----:B------:R-:W-:Y:S01]  /*0550*/  IMAD R15, R19, R24, R23 ;  /* 0x00000018130f7224 */ /* 0x000fe200078e0217 */
[----:B------:R-:W-:Y:S02]  /*0560*/  IADD3 R17, PT, PT, -R16, RZ, RZ ;  /* 0x000000ff10117210 */ /* 0x000fe40007ffe1ff */
[----:B-1----:R-:W-:Y:S01]  /*0570*/  IADD3 R21, PT, PT, R21, 0xffffffe, RZ ;  /* 0x0ffffffe15157810 */ /* 0x002fe20007ffe0ff */
[----:B------:R-:W-:Y:S01]  /*0580*/  @!P5 IMAD.IADD R22, R22, 0x1, -R13 ;  /* 0x000000011616d824 */ /* 0x000fe200078e0a0d */
[----:B------:R-:W-:Y:S01]  /*0590*/  ISETP.GT.U32.AND P4, PT, R10, R15, PT ;  /* 0x0000000f0a00720c */ /* 0x000fe20003f84070 */
[----:B------:R-:W-:Y:S01]  /*05a0*/  IMAD R17, R8, R17, R23 ;  /* 0x0000001108117224 */ /* 0x000fe200078e0217 */
[----:B------:R-:W-:Y:S01]  /*05b0*/  ISETP.GE.AND P1, PT, R14, RZ, PT ;  /* 0x000000ff0e00720c */ /* 0x000fe20003f26270 */
[----:B------:R-:W-:Y:S01]  /*05c0*/  @!P5 VIADD R20, R20, 0x1 ;  /* 0x000000011414d836 */ /* 0x000fe20000000000 */
[----:B------:R-:W-:Y:S01]  /*05d0*/  ISETP.GE.U32.AND P6, PT, R22, R13, PT ;  /* 0x0000000d1600720c */ /* 0x000fe20003fc6070 */
[----:B--2---:R-:W-:Y:S01]  /*05e0*/  IMAD.MOV R14, RZ, RZ, -R11 ;  /* 0x000000ffff0e7224 */ /* 0x004fe200078e0a0b */
[----:B------:R-:W-:-:S02]  /*05f0*/  ISETP.GT.U32.AND P0, PT, R8, R17, PT ;  /* 0x000000110800720c */ /* 0x000fc40003f04070 */
[----:B------:R-:W-:Y:S01]  /*0600*/  LOP3.LUT R13, R0, R9, RZ, 0x3c, !PT ;  /* 0x00000009000d7212 */ /* 0x000fe200078e3cff */
[----:B------:R-:W-:Y:S01]  /*0610*/  IMAD R23, R14, R5, RZ ;  /* 0x000000050e177224 */ /* 0x000fe200078e02ff */
[----:B------:R-:W-:Y:S01]  /*0620*/  ISETP.NE.AND P5, PT, R9, RZ, PT ;  /* 0x000000ff0900720c */ /* 0x000fe20003fa5270 */
[----:B0-----:R-:W-:Y:S01]  /*0630*/  VIADD R18, R18, 0xffffffe ;  /* 0x0ffffffe12127836 */ /* 0x001fe20000000000 */
[----:B------:R-:W-:Y:S01]  /*0640*/  ISETP.GE.AND P3, PT, R13, RZ, PT ;  /* 0x000000ff0d00720c */ /* 0x000fe20003f66270 */
[----:B------:R-:W-:Y:S02]  /*0650*/  @!P4 IMAD.IADD R15, R15, 0x1, -R10 ;  /* 0x000000010f0fc824 */ /* 0x000fe400078e0a0a */
[----:B------:R-:W-:Y:S02]  /*0660*/  HFMA2 R14, -RZ, RZ, 0, 0 ;  /* 0x00000000ff0e7431 */ /* 0x000fe400000001ff */
[----:B------:R-:W-:Y:S01]  /*0670*/  @!P4 VIADD R19, R19, 0x1 ;  /* 0x000000011313c836 */ /* 0x000fe20000000000 */
[----:B------:R-:W-:-:S02]  /*0680*/  @P6 IADD3 R20, PT, PT, R20, 0x1, RZ ;  /* 0x0000000114146810 */ /* 0x000fc40007ffe0ff */
[----:B------:R-:W-:Y:S01]  /*0690*/  ISETP.GE.U32.AND P2, PT, R15, R10, PT ;  /* 0x0000000a0f00720c */ /* 0x000fe20003f46070 */
[----:B------:R-:W-:Y:S01]  /*06a0*/  IMAD.MOV.U32 R10, RZ, RZ, RZ ;  /* 0x000000ffff0a7224 */ /* 0x000fe200078e00ff */
[----:B------:R-:W0:Y:S01]  /*06b0*/  F2I.FTZ.U32.TRUNC.NTZ R15, R21 ;  /* 0x00000015000f7305 */ /* 0x000e22000021f000 */
[-C--:B------:R-:W-:Y:S01]  /*06c0*/  @!P0 IADD3 R17, PT, PT, R17, -R8.reuse, RZ ;  /* 0x8000000811118210 */ /* 0x080fe20007ffe0ff */
[----:B------:R-:W-:Y:S01]  /*06d0*/  @!P0 VIADD R16, R16, 0x1 ;  /* 0x0000000110108836 */ /* 0x000fe20000000000 */
[----:B------:R-:W-:Y:S01]  /*06e0*/  ISETP.NE.AND P6, PT, RZ, UR6, PT ;  /* 0x00000006ff007c0c */ /* 0x000fe2000bfc5270 */
[----:B------:R-:W-:Y:S01]  /*06f0*/  IMAD.HI.U32 R10, R11, R23, R10 ;  /* 0x000000170b0a7227 */ /* 0x000fe200078e000a */
[----:B------:R-:W-:Y:S02]  /*0700*/  ISETP.GE.U32.AND P4, PT, R17, R8, PT ;  /* 0x000000081100720c */ /* 0x000fe40003f86070 */
[----:B------:R-:W-:Y:S01]  /*0710*/  LOP3.LUT R8, R0, R3, RZ, 0x3c, !PT ;  /* 0x0000000300087212 */ /* 0x000fe200078e3cff */
[----:B------:R-:W1:Y:S01]  /*0720*/  F2I.FTZ.U32.TRUNC.NTZ R11, R18 ;  /* 0x00000012000b7305 */ /* 0x000e62000021f000 */
[----:B------:R-:W-:-:S02]  /*0730*/  ISETP.NE.AND P0, PT, R3, RZ, PT ;  /* 0x000000ff0300720c */ /* 0x000fc40003f05270 */
[----:B------:R-:W-:Y:S01]  /*0740*/  @P2 VIADD R19, R19, 0x1 ;  /* 0x0000000113132836 */ /* 0x000fe20000000000 */
[----:B------:R-:W-:Y:S02]  /*0750*/  ISETP.GE.AND P2, PT, R8, RZ, PT ;  /* 0x000000ff0800720c */ /* 0x000fe40003f46270 */
[----:B------:R-:W-:Y:S01]  /*0760*/  @!P3 IADD3 R20, PT, PT, -R20, RZ, RZ ;  /* 0x000000ff1414b210 */ /* 0x000fe20007ffe1ff */
[----:B------:R-:W-:Y:S01]  /*0770*/  @!P1 IMAD.MOV R19, RZ, RZ, -R19 ;  /* 0x000000ffff139224 */ /* 0x000fe200078e0a13 */
[----:B0-----:R-:W-:Y:S02]  /*0780*/  IADD3 R13, PT, PT, RZ, -R15, RZ ;  /* 0x8000000fff0d7210 */ /* 0x001fe40007ffe0ff */
[----:B------:R-:W-:Y:S02]  /*0790*/  @!P6 LOP3.LUT R19, RZ, UR6, RZ, 0x33, !PT ;  /* 0x00000006ff13ec12 */ /* 0x000fe4000f8e33ff */
[----:B------:R-:W-:Y:S01]  /*07a0*/  @!P5 LOP3.LUT R20, RZ, R9, RZ, 0x33, !PT ;  /* 0x00000009ff14d212 */ /* 0x000fe200078e33ff */
[----:B------:R-:W-:Y:S01]  /*07b0*/  IMAD R9, R13, R6, RZ ;  /* 0x000000060d097224 */ /* 0x000fe200078e02ff */
[----:B------:R-:W-:-:S02]  /*07c0*/  @P4 IADD3 R16, PT, PT, R16, 0x1, RZ ;  /* 0x0000000110104810 */ /* 0x000fc40007ffe0ff */
[----:B------:R-:W-:Y:S01]  /*07d0*/  IABS R13, R19 ;  /* 0x00000013000d7213 */ /* 0x000fe20000000000 */
[----:B------:R-:W-:Y:S01]  /*07e0*/  IMAD.HI.U32 R14, R15, R9, R14 ;  /* 0x000000090f0e7227 */ /* 0x000fe200078e000e */
[----:B------:R-:W-:Y:S02]  /*07f0*/  @!P2 IADD3 R16, PT, PT, -R16, RZ, RZ ;  /* 0x000000ff1010a210 */ /* 0x000fe40007ffe1ff */
[----:B------:R-:W-:Y:S01]  /*0800*/  @!P0 LOP3.LUT R16, RZ, R3, RZ, 0x33, !PT ;  /* 0x00000003ff108212 */ /* 0x000fe200078e33ff */
[----:B-1----:R-:W-:Y:S01]  /*0810*/  IMAD.MOV R9, RZ, RZ, -R11 ;  /* 0x000000ffff097224 */ /* 0x002fe200078e0a0b */
[----:B------:R-:W-:Y:S01]  /*0820*/  IABS R15, R20 ;  /* 0x00000014000f7213 */ /* 0x000fe20000000000 */
[----:B------:R-:W-:Y:S01]  /*0830*/  IMAD.HI.U32 R8, R10, R13, RZ ;  /* 0x0000000d0a087227 */ /* 0x000fe200078e00ff */
[----:B------:R-:W-:Y:S02]  /*0840*/  IABS R17, R16 ;  /* 0x0000001000117213 */ /* 0x000fe40000000000 */
[----:B------:R-:W-:Y:S01]  /*0850*/  ISETP.GE.AND P3, PT, R20, RZ, PT ;  /* 0x000000ff1400720c */ /* 0x000fe20003f66270 */
[----:B------:R-:W-:Y:S01]  /*0860*/  IMAD R9, R9, R12, RZ ;  /* 0x0000000c09097224 */ /* 0x000fe200078e02ff */
[----:B------:R-:W-:Y:S01]  /*0870*/  IADD3 R8, PT, PT, -R8, RZ, RZ ;  /* 0x000000ff08087210 */ /* 0x000fe20007ffe1ff */
[----:B------:R-:W-:-:S02]  /*0880*/  IMAD.MOV.U32 R10, RZ, RZ, RZ ;  /* 0x000000ffff0a7224 */ /* 0x000fc400078e00ff */
[----:B------:R-:W-:-:S04]  /*0890*/  IMAD.HI.U32 R14, R14, R15, RZ ;  /* 0x0000000f0e0e7227 */ /* 0x000fc800078e00ff */
[----:B------:R-:W-:Y:S01]  /*08a0*/  IMAD.HI.U32 R10, R11, R9, R10 ;  /* 0x000000090b0a7227 */ /* 0x000fe200078e000a */
[----:B------:R-:W-:-:S03]  /*08b0*/  MOV R9, R17 ;  /* 0x0000001100097202 */ /* 0x000fc60000000f00 */
[----:B------:R-:W-:Y:S02]  /*08c0*/  IMAD.MOV R14, RZ, RZ, -R14 ;  /* 0x000000ffff0e7224 */ /* 0x000fe400078e0a0e */
[----:B------:R-:W-:Y:S02]  /*08d0*/  IMAD R8, R5, R8, R13 ;  /* 0x0000000805087224 */ /* 0x000fe400078e020d */
[----:B------:R-:W-:-:S03]  /*08e0*/  IMAD.HI.U32 R10, R10, R9, RZ ;  /* 0x000000090a0a7227 */ /* 0x000fc600078e00ff */
[----:B------:R-:W-:Y:S01]  /*08f0*/  ISETP.GT.U32.AND P1, PT, R5, R8, PT ;  /* 0x000000080500720c */ /* 0x000fe20003f24070 */
[----:B------:R-:W-:Y:S02]  /*0900*/  IMAD R11, R6, R14, R15 ;  /* 0x0000000e060b7224 */ /* 0x000fe400078e020f */
[----:B------:R-:W-:-:S03]  /*0910*/  IMAD.MOV R10, RZ, RZ, -R10 ;  /* 0x000000ffff0a7224 */ /* 0x000fc600078e0a0a */
[----:B------:R-:W-:Y:S01]  /*0920*/  ISETP.GT.U32.AND P2, PT, R6, R11, PT ;  /* 0x0000000b0600720c */ /* 0x000fe20003f44070 */
[----:B------:R-:W-:-:S05]  /*0930*/  IMAD R9, R12, R10, R9 ;  /* 0x0000000a0c097224 */ /* 0x000fca00078e0209 */
[----:B------:R-:W-:Y:S01]  /*0940*/  ISETP.GT.U32.AND P0, PT, R12, R9, PT ;  /* 0x000000090c00720c */ /* 0x000fe20003f04070 */
[----:B------:R-:W-:-:S05]  /*0950*/  @!P1 IMAD.IADD R8, R8, 0x1, -R5 ;  /* 0x0000000108089824 */ /* 0x000fca00078e0a05 */
[----:B------:R-:W-:Y:S02]  /*0960*/  ISETP.GT.U32.AND P4, PT, R5, R8, PT ;  /* 0x000000080500720c */ /* 0x000fe40003f84070 */
[----:B------:R-:W-:Y:S02]  /*0970*/  @!P2 IADD3 R11, PT, PT, R11, -R6, RZ ;  /* 0x800000060b0ba210 */ /* 0x000fe40007ffe0ff */
[----:B------:R-:W-:Y:S02]  /*0980*/  ISETP.NE.AND P2, PT, R2, RZ, PT ;  /* 0x000000ff0200720c */ /* 0x000fe40003f45270 */
[----:B------:R-:W-:Y:S02]  /*0990*/  ISETP.GT.U32.AND P5, PT, R6, R11, PT ;  /* 0x0000000b0600720c */ /* 0x000fe40003fa4070 */
[----:B------:R-:W-:Y:S02]  /*09a0*/  @!P0 IADD3 R9, PT, PT, R9, -R12, RZ ;  /* 0x8000000c09098210 */ /* 0x000fe40007ffe0ff */
[----:B------:R-:W-:-:S02]  /*09b0*/  ISETP.GE.AND P0, PT, R19, RZ, PT ;  /* 0x000000ff1300720c */ /* 0x000fc40003f06270 */
[----:B------:R-:W-:Y:S02]  /*09c0*/  ISETP.GT.U32.AND P1, PT, R12, R9, PT ;  /* 0x000000090c00720c */ /* 0x000fe40003f24070 */
[----:B------:R-:W-:Y:S01]  /*09d0*/  @!P4 IADD3 R8, PT, PT, R8, -R5, RZ ;  /* 0x800000050808c210 */ /* 0x000fe20007ffe0ff */
[----:B------:R-:W-:Y:S01]  /*09e0*/  HFMA2 R5, -RZ, RZ, 0, 0 ;  /* 0x00000000ff057431 */ /* 0x000fe200000001ff */
[----:B------:R-:W-:-:S03]  /*09f0*/  ISETP.NE.AND P4, PT, R4, RZ, PT ;  /* 0x000000ff0400720c */ /* 0x000fc60003f85270 */
[----:B------:R-:W-:Y:S01]  /*0a00*/  @!P5 IMAD.IADD R11, R11, 0x1, -R6 ;  /* 0x000000010b0bd824 */ /* 0x000fe200078e0a06 */
[C---:B------:R-:W-:Y:S02]  /*0a10*/  ISETP.GE.AND P5, PT, R16.reuse, RZ, PT ;  /* 0x000000ff1000720c */ /* 0x040fe40003fa6270 */
[----:B------:R-:W-:Y:S01]  /*0a20*/  IADD3 R16, PT, PT, -R16, RZ, RZ ;  /* 0x000000ff10107210 */ /* 0x000fe20007ffe1ff */
[----:B------:R-:W-:Y:S01]  /*0a30*/  @!P3 IMAD.MOV R11, RZ, RZ, -R11 ;  /* 0x000000ffff0bb224 */ /* 0x000fe200078e0a0b */
[----:B------:R-:W-:Y:S01]  /*0a40*/  ISETP.NE.AND P3, PT, R7, RZ, PT ;  /* 0x000000ff0700720c */ /* 0x000fe20003f65270 */
[----:B------:R-:W-:Y:S01]  /*0a50*/  @!P0 IMAD.MOV R8, RZ, RZ, -R8 ;  /* 0x000000ffff088224 */ /* 0x000fe200078e0a08 */
[----:B------:R-:W-:Y:S01]  /*0a60*/  @!P1 IADD3 R9, PT, PT, R9, -R12, RZ ;  /* 0x8000000c09099210 */ /* 0x000fe20007ffe0ff */
[----:B------:R-:W-:Y:S01]  /*0a70*/  IMAD R3, R3, R16, R0 ;  /* 0x0000001003037224 */ /* 0x000fe200078e0200 */
[----:B------:R-:W-:Y:S02]  /*0a80*/  @!P2 LOP3.LUT R11, RZ, R2, RZ, 0x33, !PT ;  /* 0x00000002ff0ba212 */ /* 0x000fe400078e33ff */
[----:B------:R-:W-:Y:S01]  /*0a90*/  @!P4 LOP3.LUT R8, RZ, R4, RZ, 0x33, !PT ;  /* 0x00000004ff08c212 */ /* 0x000fe200078e33ff */
[----:B------:R-:W-:-:S02]  /*0aa0*/  IMAD.MOV.U32 R2, RZ, RZ, R9 ;  /* 0x000000ffff027224 */ /* 0x000fc400078e0009 */
[C---:B---3--:R-:W-:Y:S02]  /*0ab0*/  IMAD R6, R11.reuse, UR10, RZ ;  /* 0x0000000a0b067c24 */ /* 0x048fe4000f8e02ff */
[----:B------:R-:W-:Y:S01]  /*0ac0*/  IMAD R9, R11, R4, R8 ;  /* 0x000000040b097224 */ /* 0x000fe200078e0208 */
[----:B------:R-:W-:Y:S01]  /*0ad0*/  @!P5 IADD3 R2, PT, PT, -R2, RZ, RZ ;  /* 0x000000ff0202d210 */ /* 0x000fe20007ffe1ff */
[----:B------:R-:W-:Y:S01]  /*0ae0*/  IMAD R4, RZ, RZ, -UR7 ;  /* 0x80000007ff047e24 */ /* 0x000fe2000f8e02ff */
[-C--:B------:R-:W-:Y:S01]  /*0af0*/  @!P3 LOP3.LUT R2, RZ, R7.reuse, RZ, 0x33, !PT ;  /* 0x00000007ff02b212 */ /* 0x080fe200078e33ff */
[----:B------:R-:W-:Y:S02]  /*0b00*/  UIMAD UR7, UR6, UR10, URZ ;  /* 0x0000000a060772a4 */ /* 0x000fe4000f8e02ff */
[----:B------:R-:W-:Y:S02]  /*0b10*/  IMAD.MOV.U32 R8, RZ, RZ, R4 ;  /* 0x000000ffff087224 */ /* 0x000fe400078e0004 */
[----:B------:R-:W-:-:S02]  /*0b20*/  IMAD R7, R9, R7, R2 ;  /* 0x0000000709077224 */ /* 0x000fc400078e0202 */
[----:B------:R-:W-:Y:S02]  /*0b30*/  IMAD R9, R9, UR6, RZ ;  /* 0x0000000609097c24 */ /* 0x000fe4000f8e02ff */
[----:B------:R-:W-:-:S07]  /*0b40*/  IMAD R10, R6, UR7, RZ ;  /* 0x00000007060a7c24 */ /* 0x000fce000f8e02ff */
.L_x_97:
[----:B------:R-:W0:Y:S01]  /*0b50*/  LDCU UR7, c[0x0][0x3b8] ;  /* 0x00007700ff0777ac */ /* 0x000e220008000800 */
[----:B------:R-:W-:Y:S01]  /*0b60*/  BSSY.RECONVERGENT B2, `(.L_x_72) ;  /* 0x000010b000027945 */ /* 0x000fe20003800200 */
[----:B------:R-:W1:Y:S01]  /*0b70*/  LDCU UR10, c[0x0][0x3a8] ;  /* 0x00007500ff0a77ac */ /* 0x000e620008000800 */
[----:B0-----:R-:W-:-:S05]  /*0b80*/  IMAD R11, R8, UR7, R3 ;  /* 0x00000007080b7c24 */ /* 0x001fca000f8e0203 */
[----:B-1----:R-:W-:-:S04]  /*0b90*/  ISETP.GE.AND P0, PT, R11, UR10, PT ;  /* 0x0000000a0b007c0c */ /* 0x002fc8000bf06270 */
[----:B------:R-:W-:-:S13]  /*0ba0*/  ISETP.LT.OR P0, PT, R11, RZ, P0 ;  /* 0x000000ff0b00720c */ /* 0x000fda0000701670 */
[----:B------:R-:W-:Y:S05]  /*0bb0*/  @P0 BRA `(.L_x_73) ;  /* 0x0000001000140947 */ /* 0x000fea0003800000 */
[----:B------:R-:W-:-:S07]  /*0bc0*/  MOV R13, R4 ;  /* 0x00000004000d7202 */ /* 0x000fce0000000f00 */
.L_x_96:
[----:B------:R-:W0:Y:S01]  /*0bd0*/  LDC R25, c[0x0][0x3b8] ;  /* 0x0000ee00ff197b82 */ /* 0x000e220000000800 */
[----:B------:R-:W-:Y:S07]  /*0be0*/  BSSY.RECONVERGENT B1, `(.L_x_74) ;  /* 0x00000fe000017945 */ /* 0x000fee0003800200 */
[----:B------:R-:W1:Y:S01]  /*0bf0*/  LDC R27, c[0x0][0x3a4] ;  /* 0x0000e900ff1b7b82 */ /* 0x000e620000000800 */
[----:B0-----:R-:W-:-:S05]  /*0c00*/  IMAD R20, R13, R25, R2 ;  /* 0x000000190d147224 */ /* 0x001fca00078e0202 */
[----:B-1----:R-:W-:-:S04]  /*0c10*/  ISETP.GE.AND P0, PT, R20, R27, PT ;  /* 0x0000001b1400720c */ /* 0x002fc80003f06270 */
[----:B------:R-:W-:-:S13]  /*0c20*/  ISETP.LT.OR P0, PT, R20, RZ, P0 ;  /* 0x000000ff1400720c */ /* 0x000fda0000701670 */
[----:B------:R-:W-:Y:S05]  /*0c30*/  @P0 BRA `(.L_x_75) ;  /* 0x0000000c00e00947 */ /* 0x000fea0003800000 */
[----:B------:R-:W0:Y:S01]  /*0c40*/  LDC.64 R14, c[0x0][0x388] ;  /* 0x0000e200ff0e7b82 */ /* 0x000e220000000a00 */
[----:B------:R-:W1:Y:S01]  /*0c50*/  LDCU UR7, c[0x0][0x3a8] ;  /* 0x00007500ff0777ac */ /* 0x000e620008000800 */
[----:B0-----:R-:W-:-:S06]  /*0c60*/  IMAD.WIDE R18, R0, 0x4, R14 ;  /* 0x0000000400127825 */ /* 0x001fcc00078e020e */
[----:B------:R-:W2:Y:S01]  /*0c70*/  LDG.E R18, desc[UR8][R18.64] ;  /* 0x0000000812127981 */ /* 0x000ea2000c1e1900 */
[----:B-1----:R-:W-:Y:S01]  /*0c80*/  IMAD R15, R20, UR7, R11 ;  /* 0x00000007140f7c24 */ /* 0x002fe2000f8e020b */
[----:B------:R-:W-:Y:S02]  /*0c90*/  MOV R32, RZ ;  /* 0x000000ff00207202 */ /* 0x000fe40000000f00 */
[----:B--2---:R-:W-:-:S13]  /*0ca0*/  FSETP.GT.AND P0, PT, R18, RZ, PT ;  /* 0x000000ff1200720b */ /* 0x004fda0003f04000 */
[----:B------:R-:W0:Y:S08]  /*0cb0*/  @P0 LDC.64 R22, c[0x0][0x3b0] ;  /* 0x0000ec00ff160b82 */ /* 0x000e300000000a00 */
[----:B------:R-:W1:Y:S01]  /*0cc0*/  @P0 LDC.64 R16, c[0x0][0x390] ;  /* 0x0000e400ff100b82 */ /* 0x000e620000000a00 */
[----:B0-----:R-:W-:Y:S01]  /*0cd0*/  @P0 IADD3 R12, PT, PT, -R8, R23, RZ ;  /* 0x00000017080c0210 */ /* 0x001fe20007ffe1ff */
[----:B------:R-:W-:-:S02]  /*0ce0*/  @P0 IMAD.IADD R21, R23, 0x1, -R13 ;  /* 0x0000000117150824 */ /* 0x000fc400078e0a0d */
[----:B------:R-:W-:Y:S02]  /*0cf0*/  IMAD.IADD R23, R10, 0x1, R15 ;  /* 0x000000010a177824 */ /* 0x000fe400078e020f */
[----:B------:R-:W-:Y:S02]  /*0d00*/  @P0 IMAD R12, R21, R22, R12 ;  /* 0x00000016150c0224 */ /* 0x000fe400078e020c */
[----:B------:R-:W0:Y:S02]  /*0d10*/  LDC R22, c[0x0][0x3b4] ;  /* 0x0000ed00ff167b82 */ /* 0x000e240000000800 */
[----:B------:R-:W-:Y:S02]  /*0d20*/  @P0 IMAD R21, R12, UR6, R23 ;  /* 0x000000060c150c24 */ /* 0x000fe4000f8e0217 */
[----:B------:R-:W-:Y:S02]  /*0d30*/  HFMA2 R12, -RZ, RZ, 0, 0 ;  /* 0x00000000ff0c7431 */ /* 0x000fe400000001ff */
[----:B-1----:R-:W-:-:S05]  /*0d40*/  @P0 IMAD.WIDE R16, R21, 0x4, R16 ;  /* 0x0000000415100825 */ /* 0x002fca00078e0210 */
[----:B------:R1:W5:Y:S02]  /*0d50*/  @P0 LDG.E R12, desc[UR8][R16.64] ;  /* 0x00000008100c0981 */ /* 0x000364000c1e1900 */
[----:B-1----:R-:W-:Y:S02]  /*0d60*/  IMAD.MOV.U32 R17, RZ, RZ, R4 ;  /* 0x000000ffff117224 */ /* 0x002fe400078e0004 */
[----:B0-----:R-:W-:-:S04]  /*0d70*/  IMAD.MOV R14, RZ, RZ, -R22 ;  /* 0x000000ffff0e7224 */ /* 0x001fc800078e0a16 */
[----:B------:R-:W-:Y:S01]  /*0d80*/  IMAD R14, R25, R14, R20 ;  /* 0x0000000e190e7224 */ /* 0x000fe200078e0214 */
[----:B------:R-:W-:-:S04]  /*0d90*/  IADD3 R20, PT, PT, R13, 0x3, -R22 ;  /* 0x000000030d147810 */ /* 0x000fc80007ffe816 */
[C---:B------:R-:W-:Y:S02]  /*0da0*/  IADD3 R18, PT, PT, R14.reuse, R25, RZ ;  /* 0x000000190e127210 */ /* 0x040fe40007ffe0ff */
[-C--:B------:R-:W-:Y:S02]  /*0db0*/  ISETP.GE.AND P1, PT, R14, R27.reuse, PT ;  /* 0x0000001b0e00720c */ /* 0x080fe40003f26270 */
[CC--:B------:R-:W-:Y:S01]  /*0dc0*/  ISETP.GE.AND P3, PT, R18.reuse, R27.reuse, PT ;  /* 0x0000001b1200720c */ /* 0x0c0fe20003f66270 */
[----:B------:R-:W-:Y:S01]  /*0dd0*/  IMAD.IADD R19, R18, 0x1, R25 ;  /* 0x0000000112137824 */ /* 0x000fe200078e0219 */
[----:B------:R-:W-:Y:S02]  /*0de0*/  ISETP.LT.OR P1, PT, R14, RZ, P1 ;  /* 0x000000ff0e00720c */ /* 0x000fe40000f21670 */
[----:B------:R-:W-:Y:S02]  /*0df0*/  ISETP.LT.OR P3, PT, R18, RZ, P3 ;  /* 0x000000ff1200720c */ /* 0x000fe40001f61670 */
[----:B------:R-:W-:-:S02]  /*0e00*/  ISETP.GE.AND P2, PT, R19, R27, PT ;  /* 0x0000001b1300720c */ /* 0x000fc40003f46270 */
[--C-:B------:R-:W-:Y:S02]  /*0e10*/  IADD3 R18, PT, PT, R13, 0x1, -R22.reuse ;  /* 0x000000010d127810 */ /* 0x100fe40007ffe816 */
[----:B------:R-:W-:Y:S02]  /*0e20*/  ISETP.LT.OR P2, PT, R19, RZ, P2 ;  /* 0x000000ff1300720c */ /* 0x000fe40001741670 */
[----:B------:R-:W-:-:S11]  /*0e30*/  IADD3 R19, PT, PT, R13, 0x2, -R22 ;  /* 0x000000020d137810 */ /* 0x000fd60007ffe816 */
.L_x_93:
[----:B------:R-:W0:Y:S01]  /*0e40*/  LDC R28, c[0x0][0x3b8] ;  /* 0x0000ee00ff1c7b82 */ /* 0x000e220000000800 */
[----:B------:R-:W-:Y:S07]  /*0e50*/  BSSY.RECONVERGENT B0, `(.L_x_76) ;  /* 0x00000bf000007945 */ /* 0x000fee0003800200 */
[----:B------:R-:W1:Y:S01]  /*0e60*/  LDC R16, c[0x0][0x3a8] ;  /* 0x0000ea00ff107b82 */ /* 0x000e620000000800 */
[----:B0-----:R-:W-:-:S05]  /*0e70*/  IMAD R25, R17, R28, R11 ;  /* 0x0000001c11197224 */ /* 0x001fca00078e020b */
[----:B-1----:R-:W-:-:S04]  /*0e80*/  ISETP.GE.AND P0, PT, R25, R16, PT ;  /* 0x000000101900720c */ /* 0x002fc80003f06270 */
[----:B------:R-:W-:-:S13]  /*0e90*/  ISETP.LT.OR P0, PT, R25, RZ, P0 ;  /* 0x000000ff1900720c */ /* 0x000fda0000701670 */
[----:B------:R-:W-:Y:S05]  /*0ea0*/  @P0 BRA `(.L_x_77) ;  /* 0x0000000800e40947 */ /* 0x000fea0003800000 */
[----:B------:R-:W0:Y:S01]  /*0eb0*/  LDC R24, c[0x0][0x3b4] ;  /* 0x0000ed00ff187b82 */ /* 0x000e220000000800 */
[----:B------:R-:W-:Y:S01]  /*0ec0*/  BSSY.RECONVERGENT B3, `(.L_x_78) ;  /* 0x0000011000037945 */ /* 0x000fe20003800200 */
[----:B------:R-:W-:Y:S01]  /*0ed0*/  IADD3 R25, PT, PT, R9, R25, RZ ;  /* 0x0000001909197210 */ /* 0x000fe20007ffe0ff */
[----:B------:R-:W-:Y:S01]  /*0ee0*/  IMAD.IADD R21, R10, 0x1, R15 ;  /* 0x000000010a157824 */ /* 0x000fe200078e020f */
[----:B0-----:R-:W-:Y:S02]  /*0ef0*/  LOP3.LUT P4, RZ, R24, 0x1, RZ, 0xc0, !PT ;  /* 0x0000000118ff7812 */ /* 0x001fe4000788c0ff */
[----:B------:R-:W-:Y:S01]  /*0f00*/  IADD3 R26, PT, PT, R17, R24, RZ ;  /* 0x00000018111a7210 */ /* 0x000fe20007ffe0ff */
[----:B------:R-:W-:Y:S10]  /*0f10*/  @P1 BRA `(.L_x_79) ;  /* 0x00000000002c1947 */ /* 0x000ff40003800000 */
[----:B------:R-:W0:Y:S01]  /*0f20*/  LDC.64 R22, c[0x0][0x388] ;  /* 0x0000e200ff167b82 */ /* 0x000e220000000a00 */
[----:B------:R-:W-:-:S04]  /*0f30*/  IMAD R27, R14, R16, R25 ;  /* 0x000000100e1b7224 */ /* 0x000fc800078e0219 */
[----:B0-----:R-:W-:-:S06]  /*0f40*/  IMAD.WIDE R22, R27, 0x4, R22 ;  /* 0x000000041b167825 */ /* 0x001fcc00078e0216 */
[----:B------:R-:W2:Y:S02]  /*0f50*/  LDG.E R22, desc[UR8][R22.64] ;  /* 0x0000000816167981 */ /* 0x000ea4000c1e1900 */
[----:B--2---:R-:W-:-:S13]  /*0f60*/  FSETP.GT.AND P0, PT, R22, RZ, PT ;  /* 0x000000ff1600720b */ /* 0x004fda0003f04000 */
[----:B------:R-:W-:Y:S05]  /*0f70*/  @!P0 BRA `(.L_x_79) ;  /* 0x0000000000148947 */ /* 0x000fea0003800000 */
[----:B------:R-:W0:Y:S01]  /*0f80*/  LDC.64 R22, c[0x0][0x390] ;  /* 0x0000e400ff167b82 */ /* 0x000e220000000a00 */
[----:B------:R-:W-:-:S04]  /*0f90*/  IMAD R27, R26, UR6, R21 ;  /* 0x000000061a1b7c24 */ /* 0x000fc8000f8e0215 */
[----:B0-----:R-:W-:-:S06]  /*0fa0*/  IMAD.WIDE R22, R27, 0x4, R22 ;  /* 0x000000041b167825 */ /* 0x001fcc00078e0216 */
[----:B------:R-:W2:Y:S02]  /*0fb0*/  LDG.E R23, desc[UR8][R22.64] ;  /* 0x0000000816177981 */ /* 0x000ea4000c1e1900 */
[----:B--2---:R-:W-:-:S07]  /*0fc0*/  FADD R32, R32, R23 ;  /* 0x0000001720207221 */ /* 0x004fce0000000000 */
.L_x_79:
[----:B------:R-:W-:Y:S05]  /*0fd0*/  BSYNC.RECONVERGENT B3 ;  /* 0x0000000000037941 */ /* 0x000fea0003800200 */
.L_x_78:
[----:B------:R-:W-:Y:S01]  /*0fe0*/  IMAD.MOV.U32 R27, RZ, RZ, 0x1 ;  /* 0x00000001ff1b7424 */ /* 0x000fe200078e00ff */
[----:B------:R-:W-:Y:S06]  /*0ff0*/  @!P4 BRA `(.L_x_80) ;  /* 0x000000000090c947 */ /* 0x000fec0003800000 */
[----:B------:R-:W0:Y:S01]  /*1000*/  LDC R29, c[0x0][0x3b8] ;  /* 0x0000ee00ff1d7b82 */ /* 0x000e220000000800 */
[----:B------:R-:W-:Y:S01]  /*1010*/  BSSY.RECONVERGENT B3, `(.L_x_81) ;  /* 0x0000010000037945 */ /* 0x000fe20003800200 */
[----:B0-----:R-:W-:-:S03]  /*1020*/  IADD3 R34, PT, PT, R14, R29, RZ ;  /* 0x0000001d0e227210 */ /* 0x001fc60007ffe0ff */
[----:B------:R-:W-:Y:S05]  /*1030*/  @P3 BRA `(.L_x_82) ;  /* 0x0000000000343947 */ /* 0x000fea0003800000 */
[----:B------:R-:W0:Y:S01]  /*1040*/  LDC.64 R22, c[0x0][0x388] ;  /* 0x0000e200ff167b82 */ /* 0x000e220000000a00 */
[----:B------:R-:W-:-:S04]  /*1050*/  IMAD R27, R34, R16, R25 ;  /* 0x00000010221b7224 */ /* 0x000fc800078e0219 */
[----:B0-----:R-:W-:-:S06]  /*1060*/  IMAD.WIDE R22, R27, 0x4, R22 ;  /* 0x000000041b167825 */ /* 0x001fcc00078e0216 */
        /* <DEDUP_REMOVED lines=9> */
[----:B--2---:R-:W-:-:S07]  /*1100*/  FADD R32, R32, R23 ;  /* 0x0000001720207221 */ /* 0x004fce0000000000 */
.L_x_82:
[----:B------:R-:W-:Y:S05]  /*1110*/  BSYNC.RECONVERGENT B3 ;  /* 0x0000000000037941 */ /* 0x000fea0003800200 */
.L_x_81:
[----:B------:R-:W-:Y:S01]  /*1120*/  BSSY.RECONVERGENT B3, `(.L_x_80) ;  /* 0x0000011000037945 */ /* 0x000fe20003800200 */
[----:B------:R-:W-:-:S03]  /*1130*/  HFMA2 R27, -RZ, RZ, 0, 1.78813934326171875e-07 ;  /* 0x00000003ff1b7431 */ /* 0x000fc600000001ff */
[----:B------:R-:W-:Y:S05]  /*1140*/  @P2 BRA `(.L_x_83) ;  /* 0x0000000000382947 */ /* 0x000fea0003800000 */
[----:B------:R-:W0:Y:S01]  /*1150*/  LDC.64 R22, c[0x0][0x388] ;  /* 0x0000e200ff167b82 */ /* 0x000e220000000a00 */
[----:B------:R-:W-:-:S04]  /*1160*/  IMAD.IADD R29, R34, 0x1, R29 ;  /* 0x00000001221d7824 */ /* 0x000fc800078e021d */
[----:B------:R-:W-:-:S04]  /*1170*/  IMAD R25, R29, R16, R25 ;  /* 0x000000101d197224 */ /* 0x000fc800078e0219 */
[----:B0-----:R-:W-:-:S06]  /*1180*/  IMAD.WIDE R22, R25, 0x4, R22 ;  /* 0x0000000419167825 */ /* 0x001fcc00078e0216 */
[----:B------:R-:W2:Y:S02]  /*1190*/  LDG.E R22, desc[UR8][R22.64] ;  /* 0x0000000816167981 */ /* 0x000ea4000c1e1900 */
[----:B--2---:R-:W-:-:S13]  /*11a0*/  FSETP.GT.AND P0, PT, R22, RZ, PT ;  /* 0x000000ff1600720b */ /* 0x004fda0003f04000 */
[----:B------:R-:W-:Y:S05]  /*11b0*/  @!P0 BRA `(.L_x_83) ;  /* 0x00000000001c8947 */ /* 0x000fea0003800000 */
[----:B------:R-:W0:Y:S08]  /*11c0*/  LDC R25, c[0x0][0x3b0] ;  /* 0x0000ec00ff197b82 */ /* 0x000e300000000800 */
[----:B------:R-:W1:Y:S01]  /*11d0*/  LDC.64 R22, c[0x0][0x390] ;  /* 0x0000e400ff167b82 */ /* 0x000e620000000a00 */
[----:B0-----:R-:W-:-:S05]  /*11e0*/  LEA R30, R25, R26, 0x1 ;  /* 0x0000001a191e7211 */ /* 0x001fca00078e08ff */
[----:B------:R-:W-:-:S04]  /*11f0*/  IMAD R21, R30, UR6, R21 ;  /* 0x000000061e157c24 */ /* 0x000fc8000f8e0215 */
[----:B-1----:R-:W-:-:S06]  /*1200*/  IMAD.WIDE R22, R21, 0x4, R22 ;  /* 0x0000000415167825 */ /* 0x002fcc00078e0216 */
[----:B------:R-:W2:Y:S02]  /*1210*/  LDG.E R23, desc[UR8][R22.64] ;  /* 0x0000000816177981 */ /* 0x000ea4000c1e1900 */
[----:B--2---:R-:W-:-:S07]  /*1220*/  FADD R32, R32, R23 ;  /* 0x0000001720207221 */ /* 0x004fce0000000000 */
.L_x_83:
[----:B------:R-:W-:Y:S05]  /*1230*/  BSYNC.RECONVERGENT B3 ;  /* 0x0000000000037941 */ /* 0x000fea0003800200 */
.L_x_80:
[----:B------:R-:W-:-:S13]  /*1240*/  ISETP.GE.U32.AND P0, PT, R24, 0x2, PT ;  /* 0x000000021800780c */ /* 0x000fda0003f06070 */
[----:B------:R-:W-:Y:S05]  /*1250*/  @!P0 BRA `(.L_x_77) ;  /* 0x0000000400f88947 */ /* 0x000fea0003800000 */
[----:B------:R-:W0:Y:S01]  /*1260*/  LDCU UR7, c[0x0][0x3b0] ;  /* 0x00007600ff0777ac */ /* 0x000e220008000800 */
[C---:B------:R-:W-:Y:S01]  /*1270*/  IADD3 R34, PT, PT, R6.reuse, 0x2, RZ ;  /* 0x0000000206227810 */ /* 0x040fe20007ffe0ff */
[C---:B------:R-:W-:Y:S01]  /*1280*/  VIADD R22, R6.reuse, 0x3 ;  /* 0x0000000306167836 */ /* 0x040fe20000000000 */
[CC--:B------:R-:W-:Y:S01]  /*1290*/  IADD3 R25, PT, PT, R6.reuse, R27.reuse, RZ ;  /* 0x0000001b06197210 */ /* 0x0c0fe20007ffe0ff */
[----:B------:R-:W-:Y:S01]  /*12a0*/  VIADD R30, R6, 0x1 ;  /* 0x00000001061e7836 */ /* 0x000fe20000000000 */
[-C--:B------:R-:W-:Y:S01]  /*12b0*/  IADD3 R23, PT, PT, R34, R27.reuse, RZ ;  /* 0x0000001b22177210 */ /* 0x080fe20007ffe0ff */
[--C-:B------:R-:W-:Y:S01]  /*12c0*/  IMAD.IADD R21, R22, 0x1, R27.reuse ;  /* 0x0000000116157824 */ /* 0x100fe200078e021b */
[----:B------:R-:W1:Y:S01]  /*12d0*/  LDCU UR10, c[0x0][0x3b8] ;  /* 0x00007700ff0a77ac */ /* 0x000e620008000800 */
[----:B------:R-:W-:Y:S01]  /*12e0*/  IMAD.IADD R29, R30, 0x1, R27 ;  /* 0x000000011e1d7824 */ /* 0x000fe200078e021b */
[----:B------:R-:W-:Y:S01]  /*12f0*/  IADD3 R35, PT, PT, R27, -R24, R13 ;  /* 0x800000181b237210 */ /* 0x000fe20007ffe00d */
[----:B------:R-:W-:Y:S01]  /*1300*/  IMAD.IADD R37, R17, 0x1, R8 ;  /* 0x0000000111257824 */ /* 0x000fe200078e0208 */
[----:B------:R-:W-:-:S03]  /*1310*/  IADD3 R31, PT, PT, R19, R27, RZ ;  /* 0x0000001b131f7210 */ /* 0x000fc60007ffe0ff */
[----:B------:R-:W-:Y:S02]  /*1320*/  IMAD R36, R35, R28, R7 ;  /* 0x0000001c23247224 */ /* 0x000fe400078e0207 */
[--C-:B0-----:R-:W-:Y:S02]  /*1330*/  IMAD R22, R25, UR7, R26.reuse ;  /* 0x0000000719167c24 */ /* 0x101fe4000f8e021a */
[--C-:B------:R-:W-:Y:S02]  /*1340*/  IMAD R30, R21, UR7, R26.reuse ;  /* 0x00000007151e7c24 */ /* 0x100fe4000f8e021a */
[--C-:B------:R-:W-:Y:S02]  /*1350*/  IMAD R23, R23, UR7, R26.reuse ;  /* 0x0000000717177c24 */ /* 0x100fe4000f8e021a */
[----:B------:R-:W-:Y:S01]  /*1360*/  IMAD R34, R29, UR7, R26 ;  /* 0x000000071d227c24 */ /* 0x000fe2000f8e021a */
[----:B------:R-:W-:Y:S01]  /*1370*/  IADD3 R26, PT, PT, -R24, RZ, RZ ;  /* 0x000000ff181a7210 */ /* 0x000fe20007ffe1ff */
[----:B------:R-:W0:Y:S01]  /*1380*/  LDCU UR7, c[0x0][0x3a4] ;  /* 0x00007480ff0777ac */ /* 0x000e220008000800 */
[----:B------:R-:W-:-:S02]  /*1390*/  IMAD.IADD R25, R18, 0x1, R27 ;  /* 0x0000000112197824 */ /* 0x000fc400078e021b */
[----:B------:R-:W-:Y:S02]  /*13a0*/  IMAD R36, R36, R16, R3 ;  /* 0x0000001024247224 */ /* 0x000fe400078e0203 */
[----:B------:R-:W-:Y:S01]  /*13b0*/  IMAD R21, R26, 0x2, R27 ;  /* 0x000000021a157824 */ /* 0x000fe200078e021b */
[----:B------:R-:W-:Y:S01]  /*13c0*/  IADD3 R27, PT, PT, R20, R27, RZ ;  /* 0x0000001b141b7210 */ /* 0x000fe20007ffe0ff */
[CCC-:B------:R-:W-:Y:S02]  /*13d0*/  IMAD R24, R25.reuse, R28.reuse, R2.reuse ;  /* 0x0000001c19187224 */ /* 0x1c0fe400078e0202 */
[-CC-:B------:R-:W-:Y:S02]  /*13e0*/  IMAD R29, R25, R28.reuse, R7.reuse ;  /* 0x0000001c191d7224 */ /* 0x180fe400078e0207 */
[CC--:B------:R-:W-:Y:S02]  /*13f0*/  IMAD R25, R31.reuse, R28.reuse, R2 ;  /* 0x0000001c1f197224 */ /* 0x0c0fe400078e0202 */
[----:B------:R-:W-:-:S02]  /*1400*/  IMAD R31, R31, R28, R7 ;  /* 0x0000001c1f1f7224 */ /* 0x000fc400078e0207 */
[CC--:B------:R-:W-:Y:S02]  /*1410*/  IMAD R33, R27.reuse, R28.reuse, R7 ;  /* 0x0000001c1b217224 */ /* 0x0c0fe400078e0207 */
[--C-:B------:R-:W-:Y:S02]  /*1420*/  IMAD R26, R27, R28, R2.reuse ;  /* 0x0000001c1b1a7224 */ /* 0x100fe400078e0202 */
[-CC-:B------:R-:W-:Y:S02]  /*1430*/  IMAD R29, R29, R16.reuse, R3.reuse ;  /* 0x000000101d1d7224 */ /* 0x180fe400078e0203 */
[-CC-:B------:R-:W-:Y:S02]  /*1440*/  IMAD R31, R31, R16.reuse, R3.reuse ;  /* 0x000000101f1f7224 */ /* 0x180fe400078e0203 */
[----:B------:R-:W-:Y:S02]  /*1450*/  IMAD R33, R33, R16, R3 ;  /* 0x0000001021217224 */ /* 0x000fe400078e0203 */
[----:B------:R-:W-:-:S02]  /*1460*/  IMAD R27, R35, R28, R2 ;  /* 0x0000001c231b7224 */ /* 0x000fc400078e0202 */
[----:B-1----:R-:W-:Y:S02]  /*1470*/  IMAD R35, R13, UR10, R2 ;  /* 0x0000000a0d237c24 */ /* 0x002fe4000f8e0202 */
[CC--:B------:R-:W-:Y:S02]  /*1480*/  IMAD R29, R37.reuse, R28.reuse, R29 ;  /* 0x0000001c251d7224 */ /* 0x0c0fe400078e021d */
[CC--:B------:R-:W-:Y:S02]  /*1490*/  IMAD R31, R37.reuse, R28.reuse, R31 ;  /* 0x0000001c251f7224 */ /* 0x0c0fe400078e021f */
[CC--:B------:R-:W-:Y:S02]  /*14a0*/  IMAD R33, R37.reuse, R28.reuse, R33 ;  /* 0x0000001c25217224 */ /* 0x0c0fe400078e0221 */
[----:B------:R-:W-:Y:S02]  /*14b0*/  IMAD R28, R37, R28, R36 ;  /* 0x0000001c251c7224 */ /* 0x000fe400078e0224 */
[----:B0-----:R-:W-:-:S02]  /*14c0*/  IMAD R36, R22, UR7, R35 ;  /* 0x0000000716247c24 */ /* 0x001fc4000f8e0223 */
[--C-:B------:R-:W-:Y:S02]  /*14d0*/  IMAD R22, R30, UR7, R35.reuse ;  /* 0x000000071e167c24 */ /* 0x100fe4000f8e0223 */
[--C-:B------:R-:W-:Y:S02]  /*14e0*/  IMAD R23, R23, UR7, R35.reuse ;  /* 0x0000000717177c24 */ /* 0x100fe4000f8e0223 */
[----:B------:R-:W-:Y:S02]  /*14f0*/  IMAD R34, R34, UR7, R35 ;  /* 0x0000000722227c24 */ /* 0x000fe4000f8e0223 */
[-CC-:B------:R-:W-:Y:S02]  /*1500*/  IMAD R30, R36, R16.reuse, R11.reuse ;  /* 0x00000010241e7224 */ /* 0x180fe400078e020b */
[-CC-:B------:R-:W-:Y:S02]  /*1510*/  IMAD R35, R22, R16.reuse, R11.reuse ;  /* 0x0000001016237224 */ /* 0x180fe400078e020b */
[----:B------:R-:W-:-:S02]  /*1520*/  IMAD R37, R23, R16, R11 ;  /* 0x0000001017257224 */ /* 0x000fc400078e020b */
[----:B------:R-:W-:-:S07]  /*1530*/  IMAD R16, R34, R16, R11 ;  /* 0x0000001022107224 */ /* 0x000fce00078e020b */
.L_x_92:
[----:B------:R-:W0:Y:S01]  /*1540*/  LDC R22, c[0x0][0x3a4] ;  /* 0x0000e900ff167b82 */ /* 0x000e220000000800 */
[----:B------:R-:W-:Y:S01]  /*1550*/  BSSY.RECONVERGENT B3, `(.L_x_84) ;  /* 0x0000013000037945 */ /* 0x000fe20003800200 */
[CC--:B0-----:R-:W-:Y:S02]  /*1560*/  ISETP.GE.AND P5, PT, R27.reuse, R22.reuse, PT ;  /* 0x000000161b00720c */ /* 0x0c1fe40003fa6270 */
[-C--:B------:R-:W-:Y:S02]  /*1570*/  ISETP.GE.AND P0, PT, R24, R22.reuse, PT ;  /* 0x000000161800720c */ /* 0x080fe40003f06270 */
[----:B------:R-:W-:Y:S02]  /*1580*/  ISETP.LT.OR P5, PT, R27, RZ, P5 ;  /* 0x000000ff1b00720c */ /* 0x000fe40002fa1670 */
[-C--:B------:R-:W-:Y:S02]  /*1590*/  ISETP.GE.AND P6, PT, R25, R22.reuse, PT ;  /* 0x000000161900720c */ /* 0x080fe40003fc6270 */
[----:B------:R-:W-:-:S02]  /*15a0*/  ISETP.GE.AND P4, PT, R26, R22, PT ;  /* 0x000000161a00720c */ /* 0x000fc40003f86270 */
[----:B------:R-:W-:Y:S02]  /*15b0*/  ISETP.LT.OR P0, PT, R24, RZ, P0 ;  /* 0x000000ff1800720c */ /* 0x000fe40000701670 */
[----:B------:R-:W-:Y:S02]  /*15c0*/  ISETP.LT.OR P6, PT, R25, RZ, P6 ;  /* 0x000000ff1900720c */ /* 0x000fe400037c1670 */
[----:B------:R-:W-:-:S03]  /*15d0*/  ISETP.LT.OR P4, PT, R26, RZ, P4 ;  /* 0x000000ff1a00720c */ /* 0x000fc60002781670 */
[----:B------:R-:W-:Y:S10]  /*15e0*/  @P5 BRA `(.L_x_85) ;  /* 0x0000000000245947 */ /* 0x000ff40003800000 */
[----:B------:R-:W0:Y:S02]  /*15f0*/  LDC.64 R22, c[0x0][0x388] ;  /* 0x0000e200ff167b82 */ /* 0x000e240000000a00 */
[----:B0-----:R-:W-:-:S06]  /*1600*/  IMAD.WIDE R22, R28, 0x4, R22 ;  /* 0x000000041c167825 */ /* 0x001fcc00078e0216 */
[----:B------:R-:W2:Y:S02]  /*1610*/  LDG.E R22, desc[UR8][R22.64] ;  /* 0x0000000816167981 */ /* 0x000ea4000c1e1900 */
[----:B--2---:R-:W-:-:S13]  /*1620*/  FSETP.GT.AND P5, PT, R22, RZ, PT ;  /* 0x000000ff1600720b */ /* 0x004fda0003fa4000 */
[----:B------:R-:W-:Y:S05]  /*1630*/  @!P5 BRA `(.L_x_85) ;  /* 0x000000000010d947 */ /* 0x000fea0003800000 */
[----:B------:R-:W0:Y:S02]  /*1640*/  LDC.64 R22, c[0x0][0x390] ;  /* 0x0000e400ff167b82 */ /* 0x000e240000000a00 */
[----:B0-----:R-:W-:-:S06]  /*1650*/  IMAD.WIDE R22, R30, 0x4, R22 ;  /* 0x000000041e167825 */ /* 0x001fcc00078e0216 */
[----:B------:R-:W2:Y:S02]  /*1660*/  LDG.E R23, desc[UR8][R22.64] ;  /* 0x0000000816177981 */ /* 0x000ea4000c1e1900 */
[----:B--2---:R-:W-:-:S07]  /*1670*/  FADD R32, R32, R23 ;  /* 0x0000001720207221 */ /* 0x004fce0000000000 */
.L_x_85:
[----:B------:R-:W-:Y:S05]  /*1680*/  BSYNC.RECONVERGENT B3 ;  /* 0x0000000000037941 */ /* 0x000fea0003800200 */
.L_x_84:
[----:B------:R-:W-:Y:S04]  /*1690*/  BSSY.RECONVERGENT B3, `(.L_x_86) ;  /* 0x000000b000037945 */ /* 0x000fe80003800200 */
[----:B------:R-:W-:Y:S05]  /*16a0*/  @P0 BRA `(.L_x_87) ;  /* 0x0000000000240947 */ /* 0x000fea0003800000 */
        /* <DEDUP_REMOVED lines=9> */
.L_x_87:
[----:B------:R-:W-:Y:S05]  /*1740*/  BSYNC.RECONVERGENT B3 ;  /* 0x0000000000037941 */ /* 0x000fea0003800200 */
.L_x_86:
        /* <DEDUP_REMOVED lines=11> */
.L_x_89:
[----:B------:R-:W-:Y:S05]  /*1800*/  BSYNC.RECONVERGENT B3 ;  /* 0x0000000000037941 */ /* 0x000fea0003800200 */
.L_x_88:
        /* <DEDUP_REMOVED lines=11> */
.L_x_91:
[----:B------:R-:W-:Y:S05]  /*18c0*/  BSYNC.RECONVERGENT B3 ;  /* 0x0000000000037941 */ /* 0x000fea0003800200 */
.L_x_90:
[----:B------:R-:W0:Y:S01]  /*18d0*/  LDC R22, c[0x0][0x3b8] ;  /* 0x0000ee00ff167b82 */ /* 0x000e220000000800 */
[----:B------:R-:W-:Y:S01]  /*18e0*/  IADD3 R21, PT, PT, R21, 0x4, RZ ;  /* 0x0000000415157810 */ /* 0x000fe20007ffe0ff */
[----:B------:R-:W-:Y:S01]  /*18f0*/  IMAD.U32 R36, RZ, RZ, UR4 ;  /* 0x00000004ff247e24 */ /* 0x000fe2000f8e00ff */
[----:B------:R-:W-:Y:S01]  /*1900*/  MOV R34, UR4 ;  /* 0x0000000400227c02 */ /* 0x000fe20008000f00 */
[----:B------:R-:W-:Y:S01]  /*1910*/  IMAD.U32 R23, RZ, RZ, UR4 ;  /* 0x00000004ff177e24 */ /* 0x000fe2000f8e00ff */
[----:B------:R-:W-:Y:S02]  /*1920*/  ISETP.NE.AND P0, PT, R21, 0x1, PT ;  /* 0x000000011500780c */ /* 0x000fe40003f05270 */
[----:B------:R-:W-:Y:S01]  /*1930*/  LEA R37, R36, R37, 0x2 ;  /* 0x0000002524257211 */ /* 0x000fe200078e10ff */
[----:B------:R-:W-:Y:S01]  /*1940*/  IMAD R30, R23, 0x4, R30 ;  /* 0x00000004171e7824 */ /* 0x000fe200078e021e */
[----:B------:R-:W-:Y:S01]  /*1950*/  LEA R35, R34, R35, 0x2 ;  /* 0x0000002322237211 */ /* 0x000fe200078e10ff */
[----:B------:R-:W-:Y:S01]  /*1960*/  IMAD.U32 R36, RZ, RZ, UR5 ;  /* 0x00000005ff247e24 */ /* 0x000fe2000f8e00ff */
[----:B------:R-:W-:Y:S01]  /*1970*/  MOV R23, UR5 ;  /* 0x0000000500177c02 */ /* 0x000fe20008000f00 */
[----:B------:R-:W-:Y:S01]  /*1980*/  IMAD.U32 R34, RZ, RZ, UR5 ;  /* 0x00000005ff227e24 */ /* 0x000fe2000f8e00ff */
[----:B------:R-:W-:-:S02]  /*1990*/  MOV R39, UR4 ;  /* 0x0000000400277c02 */ /* 0x000fc40008000f00 */
[----:B------:R-:W-:Y:S01]  /*19a0*/  LEA R33, R36, R33, 0x2 ;  /* 0x0000002124217211 */ /* 0x000fe200078e10ff */
[C---:B------:R-:W-:Y:S01]  /*19b0*/  IMAD R29, R34.reuse, 0x4, R29 ;  /* 0x00000004221d7824 */ /* 0x040fe200078e021d */
[----:B------:R-:W-:Y:S01]  /*19c0*/  LEA R16, R39, R16, 0x2 ;  /* 0x0000001027107211 */ /* 0x000fe200078e10ff */
[----:B------:R-:W-:Y:S02]  /*19d0*/  IMAD R31, R34, 0x4, R31 ;  /* 0x00000004221f7824 */ /* 0x000fe400078e021f */
[----:B------:R-:W-:Y:S01]  /*19e0*/  IMAD R28, R23, 0x4, R28 ;  /* 0x00000004171c7824 */ /* 0x000fe200078e021c */
[C---:B0-----:R-:W-:Y:S01]  /*19f0*/  LEA R24, R22.reuse, R24, 0x2 ;  /* 0x0000001816187211 */ /* 0x041fe200078e10ff */
[C---:B------:R-:W-:Y:S01]  /*1a00*/  IMAD R25, R22.reuse, 0x4, R25 ;  /* 0x0000000416197824 */ /* 0x040fe200078e0219 */
[C---:B------:R-:W-:Y:S01]  /*1a10*/  LEA R26, R22.reuse, R26, 0x2 ;  /* 0x0000001a161a7211 */ /* 0x040fe200078e10ff */
[----:B------:R-:W-:Y:S01]  /*1a20*/  IMAD R27, R22, 0x4, R27 ;  /* 0x00000004161b7824 */ /* 0x000fe200078e021b */
[----:B------:R-:W-:Y:S06]  /*1a30*/  @P0 BRA `(.L_x_92) ;  /* 0xfffffff800c00947 */ /* 0x000fec000383ffff */
.L_x_77:
[----:B------:R-:W-:Y:S05]  /*1a40*/  BSYNC.RECONVERGENT B0 ;  /* 0x0000000000007941 */ /* 0x000fea0003800200 */
.L_x_76:
[----:B------:R-:W0:Y:S02]  /*1a50*/  LDCU UR7, c[0x0][0x3b4] ;  /* 0x00007680ff0777ac */ /* 0x000e240008000800 */
[C---:B0-----:R-:W-:Y:S02]  /*1a60*/  ISETP.NE.AND P0, PT, R17.reuse, UR7, PT ;  /* 0x0000000711007c0c */ /* 0x041fe4000bf05270 */
[----:B------:R-:W-:-:S11]  /*1a70*/  IADD3 R17, PT, PT, R17, 0x1, RZ ;  /* 0x0000000111117810 */ /* 0x000fd60007ffe0ff */
[----:B------:R-:W-:Y:S05]  /*1a80*/  @P0 BRA `(.L_x_93) ;  /* 0xfffffff000ec0947 */ /* 0x000fea000383ffff */
[----:B------:R-:W0:Y:S01]  /*1a90*/  LDC.64 R16, c[0x0][0x398] ;  /* 0x0000e600ff107b82 */ /* 0x000e220000000a00 */
[----:B------:R-:W-:-:S04]  /*1aa0*/  IMAD.IADD R15, R9, 0x1, R15 ;  /* 0x00000001090f7824 */ /* 0x000fc800078e020f */
[----:B0-----:R-:W-:-:S06]  /*1ab0*/  IMAD.WIDE R14, R15, 0x4, R16 ;  /* 0x000000040f0e7825 */ /* 0x001fcc00078e0210 */
[----:B------:R-:W2:Y:S01]  /*1ac0*/  LDG.E R15, desc[UR8][R14.64] ;  /* 0x000000080e0f7981 */ /* 0x000ea2000c1e1900 */
[----:B------:R-:W-:Y:S01]  /*1ad0*/  FADD R19, R32, 9.9999999392252902908e-09 ;  /* 0x322bcc7720137421 */ /* 0x000fe20000000000 */
[----:B------:R-:W-:Y:S03]  /*1ae0*/  BSSY.RECONVERGENT B0, `(.L_x_94) ;  /* 0x000000c000007945 */ /* 0x000fe60003800200 */
[----:B------:R-:W0:Y:S02]  /*1af0*/  MUFU.RCP R16, R19 ;  /* 0x0000001300107308 */ /* 0x000e240000001000 */
[----:B0-----:R-:W-:-:S04]  /*1b00*/  FFMA R17, -R19, R16, 1 ;  /* 0x3f80000013117423 */ /* 0x001fc80000000110 */
[----:B------:R-:W-:Y:S01]  /*1b10*/  FFMA R17, R16, R17, R16 ;  /* 0x0000001110117223 */ /* 0x000fe20000000010 */
[----:B--2--5:R-:W-:-:S04]  /*1b20*/  FMUL R12, R15, R12 ;  /* 0x0000000c0f0c7220 */ /* 0x024fc80000400000 */
[----:B------:R-:W0:Y:S01]  /*1b30*/  FCHK P0, R12, R19 ;  /* 0x000000130c007302 */ /* 0x000e220000000000 */
[----:B------:R-:W-:-:S04]  /*1b40*/  FFMA R16, R12, R17, RZ ;  /* 0x000000110c107223 */ /* 0x000fc800000000ff */
[----:B------:R-:W-:-:S04]  /*1b50*/  FFMA R18, -R19, R16, R12 ;  /* 0x0000001013127223 */ /* 0x000fc8000000010c */
[----:B------:R-:W-:Y:S01]  /*1b60*/  FFMA R16, R17, R18, R16 ;  /* 0x0000001211107223 */ /* 0x000fe20000000010 */
[----:B0-----:R-:W-:Y:S06]  /*1b70*/  @!P0 BRA `(.L_x_95) ;  /* 0x0000000000088947 */ /* 0x001fec0003800000 */
[----:B------:R-:W-:-:S07]  /*1b80*/  MOV R14, 0x1ba0 ;  /* 0x00001ba0000e7802 */ /* 0x000fce0000000f00 */
[----:B------:R-:W-:Y:S05]  /*1b90*/  CALL.REL.NOINC `($__internal_1_$__cuda_sm3x_div_rn_noftz_f32_slowpath) ;  /* 0x0000000000587944 */ /* 0x000fea0003c00000 */
.L_x_95:
[----:B------:R-:W-:Y:S05]  /*1ba0*/  BSYNC.RECONVERGENT B0 ;  /* 0x0000000000007941 */ /* 0x000fea0003800200 */
.L_x_94:
[----:B------:R-:W-:-:S07]  /*1bb0*/  FADD R5, R5, R16 ;  /* 0x0000001005057221 */ /* 0x000fce0000000000 */
.L_x_75:
[----:B------:R-:W-:Y:S05]  /*1bc0*/  BSYNC.RECONVERGENT B1 ;  /* 0x0000000000017941 */ /* 0x000fea0003800200 */
.L_x_74:
[----:B------:R-:W0:Y:S02]  /*1bd0*/  LDCU UR7, c[0x0][0x3b4] ;  /* 0x00007680ff0777ac */ /* 0x000e240008000800 */
[C---:B0-----:R-:W-:Y:S02]  /*1be0*/  ISETP.NE.AND P0, PT, R13.reuse, UR7, PT ;  /* 0x000000070d007c0c */ /* 0x041fe4000bf05270 */
[----:B------:R-:W-:-:S11]  /*1bf0*/  IADD3 R13, PT, PT, R13, 0x1, RZ ;  /* 0x000000010d0d7810 */ /* 0x000fd60007ffe0ff */
[----:B------:R-:W-:Y:S05]  /*1c00*/  @P0 BRA `(.L_x_96) ;  /* 0xffffffec00f00947 */ /* 0x000fea000383ffff */
.L_x_73:
[----:B------:R-:W-:Y:S05]  /*1c10*/  BSYNC.RECONVERGENT B2 ;  /* 0x0000000000027941 */ /* 0x000fea0003800200 */
.L_x_72:
[----:B------:R-:W0:Y:S02]  /*1c20*/  LDCU UR7, c[0x0][0x3b4] ;  /* 0x00007680ff0777ac */ /* 0x000e240008000800 */
[C---:B0-----:R-:W-:Y:S01]  /*1c30*/  ISETP.NE.AND P0, PT, R8.reuse, UR7, PT ;  /* 0x0000000708007c0c */ /* 0x041fe2000bf05270 */
[----:B------:R-:W-:-:S12]  /*1c40*/  VIADD R8, R8, 0x1 ;  /* 0x0000000108087836 */ /* 0x000fd80000000000 */
[----:B------:R-:W-:Y:S05]  /*1c50*/  @P0 BRA `(.L_x_97) ;  /* 0xffffffec00bc0947 */ /* 0x000fea000383ffff */
[----:B------:R-:W0:Y:S01]  /*1c60*/  LDC.64 R2, c[0x0][0x3c0] ;  /* 0x0000f000ff027b82 */ /* 0x000e220000000a00 */
[----:B------:R-:W1:Y:S01]  /*1c70*/  LDCU UR7, c[0x0][0x360] ;  /* 0x00006c00ff0777ac */ /* 0x000e620008000800 */
[----:B------:R-:W2:Y:S06]  /*1c80*/  LDCU UR10, c[0x0][0x380] ;  /* 0x00007000ff0a77ac */ /* 0x000eac0008000800 */
[----:B------:R-:W1:Y:S01]  /*1c90*/  LDC R7, c[0x0][0x370] ;  /* 0x0000dc00ff077b82 */ /* 0x000e620000000800 */
[----:B0-----:R-:W-:-:S05]  /*1ca0*/  IMAD.WIDE R2, R0, 0x4, R2 ;  /* 0x0000000400027825 */ /* 0x001fca00078e0202 */
[----:B------:R0:W-:Y:S01]  /*1cb0*/  STG.E desc[UR8][R2.64], R5 ;  /* 0x0000000502007986 */ /* 0x0001e2000c101908 */
[----:B-1----:R-:W-:-:S05]  /*1cc0*/  IMAD R0, R7, UR7, R0 ;  /* 0x0000000707007c24 */ /* 0x002fca000f8e0200 */
[----:B--2---:R-:W-:-:S13]  /*1cd0*/  ISETP.GE.AND P0, PT, R0, UR10, PT ;  /* 0x0000000a00007c0c */ /* 0x004fda000bf06270 */
[----:B0-----:R-:W-:Y:S05]  /*1ce0*/  @!P0 BRA `(.L_x_98) ;  /* 0xffffffe400348947 */ /* 0x001fea000383ffff */
[----:B------:R-:W-:Y:S05]  /*1cf0*/  EXIT ;  /* 0x000000000000794d */ /* 0x000fea0003800000 */
        .weak           $__internal_1_$__cuda_sm3x_div_rn_noftz_f32_slowpath
        .type           $__internal_1_$__cuda_sm3x_div_rn_noftz_f32_slowpath,@function
        .size           $__internal_1_$__cuda_sm3x_div_rn_noftz_f32_slowpath,(.L_x_147 - $__internal_1_$__cuda_sm3x_div_rn_noftz_f32_slowpath)
$__internal_1_$__cuda_sm3x_div_rn_noftz_f32_slowpath:
[--C-:B------:R-:W-:Y:S01]  /*1d00*/  SHF.R.U32.HI R16, RZ, 0x17, R19.reuse ;  /* 0x00000017ff107819 */ /* 0x100fe20000011613 */
[----:B------:R-:W-:Y:S01]  /*1d10*/  BSSY.RECONVERGENT B3, `(.L_x_99) ;  /* 0x0000065000037945 */ /* 0x000fe20003800200 */
[----:B------:R-:W-:Y:S01]  /*1d20*/  SHF.R.U32.HI R15, RZ, 0x17, R12 ;  /* 0x00000017ff0f7819 */ /* 0x000fe2000001160c */
[----:B------:R-:W-:Y:S01]  /*1d30*/  IMAD.MOV.U32 R17, RZ, RZ, R19 ;  /* 0x000000ffff117224 */ /* 0x000fe200078e0013 */
[----:B------:R-:W-:Y:S02]  /*1d40*/  LOP3.LUT R22, R16, 0xff, RZ, 0xc0, !PT ;  /* 0x000000ff10167812 */ /* 0x000fe400078ec0ff */
[----:B------:R-:W-:Y:S02]  /*1d50*/  LOP3.LUT R20, R15, 0xff, RZ, 0xc0, !PT ;  /* 0x000000ff0f147812 */ /* 0x000fe400078ec0ff */
[----:B------:R-:W-:Y:S02]  /*1d60*/  IADD3 R23, PT, PT, R22, -0x1, RZ ;  /* 0xffffffff16177810 */ /* 0x000fe40007ffe0ff */
[----:B------:R-:W-:Y:S01]  /*1d70*/  MOV R16, R12 ;  /* 0x0000000c00107202 */ /* 0x000fe20000000f00 */
[----:B------:R-:W-:Y:S01]  /*1d80*/  VIADD R21, R20, 0xffffffff ;  /* 0xffffffff14157836 */ /* 0x000fe20000000000 */
[----:B------:R-:W-:-:S04]  /*1d90*/  ISETP.GT.U32.AND P0, PT, R23, 0xfd, PT ;  /* 0x000000fd1700780c */ /* 0x000fc80003f04070 */
[----:B------:R-:W-:-:S13]  /*1da0*/  ISETP.GT.U32.OR P0, PT, R21, 0xfd, P0 ;  /* 0x000000fd1500780c */ /* 0x000fda0000704470 */
[----:B------:R-:W-:Y:S01]  /*1db0*/  @!P0 MOV R18, RZ ;  /* 0x000000ff00128202 */ /* 0x000fe20000000f00 */
[----:B------:R-:W-:Y:S06]  /*1dc0*/  @!P0 BRA `(.L_x_100) ;  /* 0x0000000000608947 */ /* 0x000fec0003800000 */
[----:B------:R-:W-:Y:S01]  /*1dd0*/  FSETP.GTU.FTZ.AND P0, PT, |R12|, +INF , PT ;  /* 0x7f8000000c00780b */ /* 0x000fe20003f1c200 */
[----:B------:R-:W-:Y:S01]  /*1de0*/  IMAD.MOV.U32 R15, RZ, RZ, R19 ;  /* 0x000000ffff0f7224 */ /* 0x000fe200078e0013 */
        /* <DEDUP_REMOVED lines=22> */
.L_x_100:
[----:B------:R-:W-:Y:S01]  /*1f50*/  LEA R12, R22, 0xc0800000, 0x17 ;  /* 0xc0800000160c7811 */ /* 0x000fe200078eb8ff */
[----:B------:R-:W-:Y:S01]  /*1f60*/  BSSY.RECONVERGENT B4, `(.L_x_105) ;  /* 0x0000036000047945 */ /* 0x000fe20003800200 */
[----:B------:R-:W-:-:S03]  /*1f70*/  IADD3 R15, PT, PT, R20, -0x7f, RZ ;  /* 0xffffff81140f7810 */ /* 0x000fc60007ffe0ff */
[----:B------:R-:W-:Y:S02]  /*1f80*/  IMAD.IADD R17, R17, 0x1, -R12 ;  /* 0x0000000111117824 */ /* 0x000fe400078e0a0c */
[C---:B------:R-:W-:Y:S01]  /*1f90*/  IMAD R12, R15.reuse, -0x800000, R16 ;  /* 0xff8000000f0c7824 */ /* 0x040fe200078e0210 */
[----:B------:R-:W-:Y:S01]  /*1fa0*/  IADD3 R15, PT, PT, R15, 0x7f, -R22 ;  /* 0x0000007f0f0f7810 */ /* 0x000fe20007ffe816 */
[----:B------:R-:W0:Y:S01]  /*1fb0*/  MUFU.RCP R19, R17 ;  /* 0x0000001100137308 */ /* 0x000e220000001000 */
[----:B------:R-:W-:-:S03]  /*1fc0*/  FADD.FTZ R21, -R17, -RZ ;  /* 0x800000ff11157221 */ /* 0x000fc60000010100 */
[----:B------:R-:W-:Y:S02]  /*1fd0*/  IMAD.IADD R15, R15, 0x1, R18 ;  /* 0x000000010f0f7824 */ /* 0x000fe400078e0212 */
[----:B0-----:R-:W-:-:S04]  /*1fe0*/  FFMA R20, R19, R21, 1 ;  /* 0x3f80000013147423 */ /* 0x001fc80000000015 */
[----:B------:R-:W-:-:S04]  /*1ff0*/  FFMA R23, R19, R20, R19 ;  /* 0x0000001413177223 */ /* 0x000fc80000000013 */
[----:B------:R-:W-:-:S04]  /*2000*/  FFMA R16, R12, R23, RZ ;  /* 0x000000170c107223 */ /* 0x000fc800000000ff */
[----:B------:R-:W-:-:S04]  /*2010*/  FFMA R19, R21, R16, R12 ;  /* 0x0000001015137223 */ /* 0x000fc8000000000c */
[----:B------:R-:W-:-:S04]  /*2020*/  FFMA R20, R23, R19, R16 ;  /* 0x0000001317147223 */ /* 0x000fc80000000010 */
[----:B------:R-:W-:-:S04]  /*2030*/  FFMA R21, R21, R20, R12 ;  /* 0x0000001415157223 */ /* 0x000fc8000000000c */
        /* <DEDUP_REMOVED lines=14> */
[-CC-:B------:R-:W-:Y:S01]  /*2120*/  FFMA.RZ R12, R23, R21.reuse, R20.reuse ;  /* 0x00000015170c7223 */ /* 0x180fe2000000c014 */
[----:B------:R-:W-:Y:S01]  /*2130*/  IADD3 R18, PT, PT, R19, 0x20, RZ ;  /* 0x0000002013127810 */ /* 0x000fe20007ffe0ff */
[-CC-:B------:R-:W-:Y:S01]  /*2140*/  FFMA.RM R15, R23, R21.reuse, R20.reuse ;  /* 0x00000015170f7223 */ /* 0x180fe20000004014 */
[----:B------:R-:W-:Y:S02]  /*2150*/  ISETP.NE.AND P2, PT, R19, RZ, PT ;  /* 0x000000ff1300720c */ /* 0x000fe40003f45270 */
[----:B------:R-:W-:Y:S01]  /*2160*/  LOP3.LUT R17, R12, 0x7fffff, RZ, 0xc0, !PT ;  /* 0x007fffff0c117812 */ /* 0x000fe200078ec0ff */
[----:B------:R-:W-:Y:S01]  /*2170*/  FFMA.RP R12, R23, R21, R20 ;  /* 0x00000015170c7223 */ /* 0x000fe20000008014 */
[----:B------:R-:W-:Y:S01]  /*2180*/  ISETP.NE.AND P1, PT, R19, RZ, PT ;  /* 0x000000ff1300720c */ /* 0x000fe20003f25270 */
[----:B------:R-:W-:Y:S01]  /*2190*/  IMAD.MOV R19, RZ, RZ, -R19 ;  /* 0x000000ffff137224 */ /* 0x000fe200078e0a13 */
[----:B------:R-:W-:Y:S02]  /*21a0*/  LOP3.LUT R17, R17, 0x800000, RZ, 0xfc, !PT ;  /* 0x0080000011117812 */ /* 0x000fe400078efcff */
[----:B------:R-:W-:-:S02]  /*21b0*/  FSETP.NEU.FTZ.AND P0, PT, R12, R15, PT ;  /* 0x0000000f0c00720b */ /* 0x000fc40003f1d000 */
[----:B------:R-:W-:Y:S02]  /*21c0*/  SHF.L.U32 R18, R17, R18, RZ ;  /* 0x0000001211127219 */ /* 0x000fe400000006ff */
[----:B------:R-:W-:Y:S02]  /*21d0*/  SEL R12, R19, RZ, P2 ;  /* 0x000000ff130c7207 */ /* 0x000fe40001000000 */
[----:B------:R-:W-:Y:S02]  /*21e0*/  ISETP.NE.AND P1, PT, R18, RZ, P1 ;  /* 0x000000ff1200720c */ /* 0x000fe40000f25270 */
[----:B------:R-:W-:Y:S02]  /*21f0*/  SHF.R.U32.HI R12, RZ, R12, R17 ;  /* 0x0000000cff0c7219 */ /* 0x000fe40000011611 */
[----:B------:R-:W-:Y:S02]  /*2200*/  PLOP3.LUT P0, PT, P0, P1, PT, 0xf8, 0x8f ;  /* 0x00000000008f781c */ /* 0x000fe40000703f70 */
[----:B------:R-:W-:-:S02]  /*2210*/  SHF.R.U32.HI R18, RZ, 0x1, R12 ;  /* 0x00000001ff127819 */ /* 0x000fc4000001160c */
[----:B------:R-:W-:-:S04]  /*2220*/  SEL R15, RZ, 0x1, !P0 ;  /* 0x00000001ff0f7807 */ /* 0x000fc80004000000 */
[----:B------:R-:W-:-:S04]  /*2230*/  LOP3.LUT R15, R15, 0x1, R18, 0xf8, !PT ;  /* 0x000000010f0f7812 */ /* 0x000fc800078ef812 */
[----:B------:R-:W-:-:S04]  /*2240*/  LOP3.LUT R15, R15, R12, RZ, 0xc0, !PT ;  /* 0x0000000c0f0f7212 */ /* 0x000fc800078ec0ff */
[----:B------:R-:W-:-:S04]  /*2250*/  IADD3 R15, PT, PT, R18, R15, RZ ;  /* 0x0000000f120f7210 */ /* 0x000fc80007ffe0ff */
[----:B------:R-:W-:Y:S01]  /*2260*/  LOP3.LUT R16, R15, R16, RZ, 0xfc, !PT ;  /* 0x000000100f107212 */ /* 0x000fe200078efcff */
[----:B------:R-:W-:Y:S06]  /*2270*/  BRA `(.L_x_108) ;  /* 0x0000000000107947 */ /* 0x000fec0003800000 */
.L_x_107:
[----:B------:R-:W-:-:S04]  /*2280*/  LOP3.LUT R16, R16, 0x80000000, RZ, 0xc0, !PT ;  /* 0x8000000010107812 */ /* 0x000fc800078ec0ff */
[----:B------:R-:W-:Y:S01]  /*2290*/  LOP3.LUT R16, R16, 0x7f800000, RZ, 0xfc, !PT ;  /* 0x7f80000010107812 */ /* 0x000fe200078efcff */
[----:B------:R-:W-:Y:S06]  /*22a0*/  BRA `(.L_x_108) ;  /* 0x0000000000047947 */ /* 0x000fec0003800000 */
.L_x_106:
[----:B------:R-:W-:-:S07]  /*22b0*/  IMAD R16, R15, 0x800000, R16 ;  /* 0x008000000f107824 */ /* 0x000fce00078e0210 */
.L_x_108:
[----:B------:R-:W-:Y:S05]  /*22c0*/  BSYNC.RECONVERGENT B4 ;  /* 0x0000000000047941 */ /* 0x000fea0003800200 */
.L_x_105:
[----:B------:R-:W-:Y:S05]  /*22d0*/  BRA `(.L_x_109) ;  /* 0x0000000000207947 */ /* 0x000fea0003800000 */
.L_x_104:
[----:B------:R-:W-:-:S04]  /*22e0*/  LOP3.LUT R16, R17, 0x80000000, R16, 0x48, !PT ;  /* 0x8000000011107812 */ /* 0x000fc800078e4810 */
[----:B------:R-:W-:Y:S01]  /*22f0*/  LOP3.LUT R16, R16, 0x7f800000, RZ, 0xfc, !PT ;  /* 0x7f80000010107812 */ /* 0x000fe200078efcff */
[----:B------:R-:W-:Y:S06]  /*2300*/  BRA `(.L_x_109) ;  /* 0x0000000000147947 */ /* 0x000fec0003800000 */
.L_x_103:
[----:B------:R-:W-:Y:S01]  /*2310*/  LOP3.LUT R16, R17, 0x80000000, R16, 0x48, !PT ;  /* 0x8000000011107812 */ /* 0x000fe200078e4810 */
[----:B------:R-:W-:Y:S06]  /*2320*/  BRA `(.L_x_109) ;  /* 0x00000000000c7947 */ /* 0x000fec0003800000 */
.L_x_102:
[----:B------:R-:W0:Y:S01]  /*2330*/  MUFU.RSQ R16, -QNAN ;  /* 0xffc0000000107908 */ /* 0x000e220000001400 */
[----:B------:R-:W-:Y:S05]  /*2340*/  BRA `(.L_x_109) ;  /* 0x0000000000047947 */ /* 0x000fea0003800000 */
.L_x_101:
[----:B------:R-:W-:-:S07]  /*2350*/  FADD.FTZ R16, R12, R15 ;  /* 0x0000000f0c107221 */ /* 0x000fce0000010000 */
.L_x_109:
[----:B------:R-:W-:Y:S05]  /*2360*/  BSYNC.RECONVERGENT B3 ;  /* 0x0000000000037941 */ /* 0x000fea0003800200 */
.L_x_99:
[----:B------:R-:W-:-:S04]  /*2370*/  HFMA2 R15, -RZ, RZ, 0, 0 ;  /* 0x00000000ff0f7431 */ /* 0x000fc800000001ff */
[----:B0-----:R-:W-:Y:S05]  /*2380*/  RET.REL.NODEC R14 `(_Z26KernelFilterGridGradKerneliPKfS0_S0_iiiiiiiPf) ;  /* 0xffffffdc0e1c7950 */ /* 0x001fea0003c3ffff */
.L_x_110:
        /* <DEDUP_REMOVED lines=15> */
.L_x_147:


//--------------------- .text._Z18KernelFilterKerneliPKfS0_iiiiiiiPf --------------------------
	.section	.text._Z18KernelFilterKerneliPKfS0_iiiiiiiPf,"ax",@progbits
	.align	128
        .global         _Z18KernelFilterKerneliPKfS0_iiiiiiiPf
        .type           _Z18KernelFilterKerneliPKfS0_iiiiiiiPf,@function
        .size           _Z18KernelFilterKerneliPKfS0_iiiiiiiPf,(.L_x_148 - _Z18KernelFilterKerneliPKfS0_iiiiiiiPf)
        .other          _Z18KernelFilterKerneliPKfS0_iiiiiiiPf,@"STO_CUDA_ENTRY STV_DEFAULT"
_Z18KernelFilterKerneliPKfS0_iiiiiiiPf:
.text._Z18KernelFilterKerneliPKfS0_iiiiiiiPf:
        /* <DEDUP_REMOVED lines=15> */
.L_x_112:
[----:B0-----:R-:W-:-:S04]  /*00f0*/  IMAD.WIDE R4, R2, 0x4, R6 ;  /* 0x0000000402047825 */ /* 0x001fc800078e0206 */
[----:B------:R-:W-:Y:S01]  /*0100*/  IMAD.IADD R2, R3, 0x1, R2 ;  /* 0x0000000103027824 */ /* 0x000fe200078e0202 */
[----:B------:R1:W-:Y:S04]  /*0110*/  STG.E desc[UR8][R4.64], RZ ;  /* 0x000000ff04007986 */ /* 0x0003e8000c101908 */
[----:B------:R-:W-:-:S13]  /*0120*/  ISETP.GE.AND P0, PT, R2, UR5, PT ;  /* 0x0000000502007c0c */ /* 0x000fda000bf06270 */
[----:B-1----:R-:W-:Y:S05]  /*0130*/  @!P0 BRA `(.L_x_112) ;  /* 0xfffffffc00ec8947 */ /* 0x002fea000383ffff */
[----:B------:R-:W-:Y:S05]  /*0140*/  EXIT ;  /* 0x000000000000794d */ /* 0x000fea0003800000 */
.L_x_111:
[----:B------:R-:W0:Y:S01]  /*0150*/  LDC R6, c[0x0][0x3a0] ;  /* 0x0000e800ff067b82 */ /* 0x000e220000000800 */
[----:B------:R-:W1:Y:S01]  /*0160*/  LDCU UR4, c[0x0][0x3a8] ;  /* 0x00007500ff0477ac */ /* 0x000e620008000800 */
[----:B------:R-:W1:Y:S01]  /*0170*/  LDCU UR5, c[0x0][0x39c] ;  /* 0x00007380ff0577ac */ /* 0x000e620008000800 */
[----:B------:R-:W2:Y:S01]  /*0180*/  LDCU UR6, c[0x0][0x3b0] ;  /* 0x00007600ff0677ac */ /* 0x000ea20008000800 */
[----:B-1----:R-:W-:Y:S02]  /*0190*/  UIMAD UR4, UR4, UR5, URZ ;  /* 0x00000005040472a4 */ /* 0x002fe4000f8e02ff */
[C---:B0-----:R-:W-:Y:S02]  /*01a0*/  IMAD R5, R6.reuse, UR5, RZ ;  /* 0x0000000506057c24 */ /* 0x041fe4000f8e02ff */
[C---:B--2---:R-:W-:Y:S02]  /*01b0*/  IMAD R4, R6.reuse, UR6, RZ ;  /* 0x0000000606047c24 */ /* 0x044fe4000f8e02ff */
[----:B------:R-:W-:-:S07]  /*01c0*/  IMAD R6, R6, UR4, RZ ;  /* 0x0000000406067c24 */ /* 0x000fce000f8e02ff */
.L_x_133:
[----:B------:R-:W0:Y:S01]  /*01d0*/  LDC R15, c[0x0][0x3a0] ;  /* 0x0000e800ff0f7b82 */ /* 0x000e220000000800 */
[----:B------:R-:W-:Y:S01]  /*01e0*/  IABS R22, R5 ;  /* 0x0000000500167213 */ /* 0x000fe20000000000 */
[----:B------:R-:W1:Y:S01]  /*01f0*/  LDCU UR4, c[0x0][0x3ac] ;  /* 0x00007580ff0477ac */ /* 0x000e620008000800 */
[----:B------:R-:W-:Y:S02]  /*0200*/  IABS R24, R2 ;  /* 0x0000000200187213 */ /* 0x000fe40000000000 */
[----:B------:R-:W2:Y:S01]  /*0210*/  I2F.RP R8, R22 ;  /* 0x0000001600087306 */ /* 0x000ea20000209400 */
[----:B------:R-:W3:Y:S02]  /*0220*/  LDCU UR7, c[0x0][0x3b0] ;  /* 0x00007600ff0777ac */ /* 0x000ee40008000800 */
[----:B------:R-:W4:Y:S01]  /*0230*/  LDC R0, c[0x0][0x3a4] ;  /* 0x0000e900ff007b82 */ /* 0x000f220000000800 */
[----:B------:R-:W5:Y:S01]  /*0240*/  LDCU UR5, c[0x0][0x3a8] ;  /* 0x00007500ff0577ac */ /* 0x000f620008000800 */
[----:B------:R-:W5:Y:S06]  /*0250*/  LDCU UR6, c[0x0][0x39c] ;  /* 0x00007380ff0677ac */ /* 0x000f6c0008000800 */
[----:B------:R-:W1:Y:S01]  /*0260*/  LDC R14, c[0x0][0x39c] ;  /* 0x0000e700ff0e7b82 */ /* 0x000e620000000800 */
[----:B--2---:R-:W2:Y:S01]  /*0270*/  MUFU.RCP R8, R8 ;  /* 0x0000000800087308 */ /* 0x004ea20000001000 */
[----:B0-----:R-:W-:-:S06]  /*0280*/  IABS R21, R15 ;  /* 0x0000000f00157213 */ /* 0x001fcc0000000000 */
[----:B------:R-:W0:Y:S01]  /*0290*/  LDC R16, c[0x0][0x398] ;  /* 0x0000e600ff107b82 */ /* 0x000e220000000800 */
[----:B------:R-:W3:Y:S01]  /*02a0*/  I2F.RP R10, R21 ;  /* 0x00000015000a7306 */ /* 0x000ee20000209400 */
[-C--:B----4-:R-:W-:Y:S01]  /*02b0*/  IMAD R7, R5, R0.reuse, RZ ;  /* 0x0000000005077224 */ /* 0x090fe200078e02ff */
[----:B------:R-:W-:Y:S01]  /*02c0*/  IABS R17, R0 ;  /* 0x0000000000117213 */ /* 0x000fe20000000000 */
[----:B-----5:R-:W-:-:S03]  /*02d0*/  UIMAD UR6, UR5, UR6, URZ ;  /* 0x00000006050672a4 */ /* 0x020fc6000f8e02ff */
[-C--:B------:R-:W-:Y:S01]  /*02e0*/  IABS R20, R7.reuse ;  /* 0x0000000700147213 */ /* 0x080fe20000000000 */
[----:B--2---:R-:W-:Y:S01]  /*02f0*/  VIADD R12, R8, 0xffffffe ;  /* 0x0ffffffe080c7836 */ /* 0x004fe20000000000 */
[----:B------:R-:W-:Y:S01]  /*0300*/  I2F.RP R23, R17 ;  /* 0x0000001100177306 */ /* 0x000fe20000209400 */
[----:B-1----:R-:W-:Y:S01]  /*0310*/  IABS R18, R14 ;  /* 0x0000000e00127213 */ /* 0x002fe20000000000 */
[----:B------:R-:W-:Y:S01]  /*0320*/  UIMAD UR6, UR6, UR5, URZ ;  /* 0x00000005060672a4 */ /* 0x000fe2000f8e02ff */
[----:B------:R-:W-:-:S04]  /*0330*/  IABS R26, R7 ;  /* 0x00000007001a7213 */ /* 0x000fc80000000000 */
[----:B------:R-:W-:Y:S01]  /*0340*/  IADD3 R28, PT, PT, RZ, -R26, RZ ;  /* 0x8000001aff1c7210 */ /* 0x000fe20007ffe0ff */
[----:B------:R-:W1:Y:S01]  /*0350*/  I2F.RP R11, R20 ;  /* 0x00000014000b7306 */ /* 0x000e620000209400 */
[----:B0-----:R-:W-:-:S07]  /*0360*/  IABS R19, R16 ;  /* 0x0000001000137213 */ /* 0x001fce0000000000 */
[----:B---3--:R-:W0:Y:S08]  /*0370*/  MUFU.RCP R10, R10 ;  /* 0x0000000a000a7308 */ /* 0x008e300000001000 */
[----:B-1----:R-:W1:Y:S08]  /*0380*/  MUFU.RCP R11, R11 ;  /* 0x0000000b000b7308 */ /* 0x002e700000001000 */
[----:B------:R2:W3:Y:S01]  /*0390*/  F2I.FTZ.U32.TRUNC.NTZ R13, R12 ;  /* 0x0000000c000d7305 */ /* 0x0004e2000021f000 */
[----:B0-----:R-:W-:-:S07]  /*03a0*/  IADD3 R8, PT, PT, R10, 0xffffffe, RZ ;  /* 0x0ffffffe0a087810 */ /* 0x001fce0007ffe0ff */
[----:B------:R-:W0:Y:S01]  /*03b0*/  F2I.FTZ.U32.TRUNC.NTZ R9, R8 ;  /* 0x0000000800097305 */ /* 0x000e22000021f000 */
[----:B-1----:R-:W-:Y:S02]  /*03c0*/  VIADD R10, R11, 0xffffffe ;  /* 0x0ffffffe0b0a7836 */ /* 0x002fe40000000000 */
[----:B--2---:R-:W-:Y:S01]  /*03d0*/  IMAD.MOV.U32 R12, RZ, RZ, RZ ;  /* 0x000000ffff0c7224 */ /* 0x004fe200078e00ff */
[----:B---3--:R-:W-:-:S04]  /*03e0*/  IADD3 R27, PT, PT, RZ, -R13, RZ ;  /* 0x8000000dff1b7210 */ /* 0x008fc80007ffe0ff */
[----:B------:R-:W1:Y:S01]  /*03f0*/  F2I.FTZ.U32.TRUNC.NTZ R11, R10 ;  /* 0x0000000a000b7305 */ /* 0x000e62000021f000 */
[----:B------:R-:W-:Y:S01]  /*0400*/  IMAD R27, R27, R22, RZ ;  /* 0x000000161b1b7224 */ /* 0x000fe200078e02ff */
[----:B0-----:R-:W-:-:S03]  /*0410*/  IADD3 R8, PT, PT, RZ, -R9, RZ ;  /* 0x80000009ff087210 */ /* 0x001fc60007ffe0ff */
[----:B------:R-:W-:-:S03]  /*0420*/  IMAD.HI.U32 R27, R13, R27, R12 ;  /* 0x0000001b0d1b7227 */ /* 0x000fc600078e000c */
[----:B------:R-:W-:Y:S01]  /*0430*/  MUFU.RCP R23, R23 ;  /* 0x0000001700177308 */ /* 0x000fe20000001000 */
[----:B------:R-:W-:Y:S01]  /*0440*/  IABS R12, R5 ;  /* 0x00000005000c7213 */ /* 0x000fe20000000000 */
[----:B------:R-:W-:Y:S02]  /*0450*/  IMAD R29, R8, R21, RZ ;  /* 0x00000015081d7224 */ /* 0x000fe400078e02ff */
[----:B------:R-:W-:Y:S01]  /*0460*/  IMAD.MOV.U32 R8, RZ, RZ, RZ ;  /* 0x000000ffff087224 */ /* 0x000fe200078e00ff */
[----:B-1----:R-:W-:Y:S01]  /*0470*/  IADD3 R31, PT, PT, RZ, -R11, RZ ;  /* 0x8000000bff1f7210 */ /* 0x002fe20007ffe0ff */
[----:B------:R-:W-:Y:S02]  /*0480*/  IMAD.MOV R12, RZ, RZ, -R12 ;  /* 0x000000ffff0c7224 */ /* 0x000fe400078e0a0c */
[----:B------:R-:W0:Y:S01]  /*0490*/  I2F.RP R25, R18 ;  /* 0x0000001200197306 */ /* 0x000e220000209400 */
[----:B------:R-:W-:Y:S02]  /*04a0*/  IMAD.HI.U32 R9, R9, R29, R8 ;  /* 0x0000001d09097227 */ /* 0x000fe400078e0008 */
[----:B------:R-:W-:-:S02]  /*04b0*/  MOV R29, R12 ;  /* 0x0000000c001d7202 */ /* 0x000fc40000000f00 */
[----:B------:R-:W-:Y:S02]  /*04c0*/  IMAD R31, R31, R20, RZ ;  /* 0x000000141f1f7224 */ /* 0x000fe400078e02ff */
[----:B------:R-:W-:Y:S01]  /*04d0*/  IMAD.MOV.U32 R10, RZ, RZ, RZ ;  /* 0x000000ffff0a7224 */ /* 0x000fe200078e00ff */
[----:B------:R-:W1:Y:S01]  /*04e0*/  I2F.RP R13, R19 ;  /* 0x00000013000d7306 */ /* 0x000e620000209400 */
[----:B------:R-:W-:-:S04]  /*04f0*/  IMAD.HI.U32 R12, R27, R24, RZ ;  /* 0x000000181b0c7227 */ /* 0x000fc800078e00ff */
[----:B------:R-:W-:-:S03]  /*0500*/  IMAD.HI.U32 R27, R11, R31, R10 ;  /* 0x0000001f0b1b7227 */ /* 0x000fc600078e000a */
[----:B0-----:R0:W2:Y:S01]  /*0510*/  MUFU.RCP R8, R25 ;  /* 0x0000001900087308 */ /* 0x0010a20000001000 */
[----:B------:R-:W-:-:S04]  /*0520*/  IMAD.HI.U32 R10, R9, R24, RZ ;  /* 0x00000018090a7227 */ /* 0x000fc800078e00ff */
[----:B------:R-:W-:Y:S02]  /*0530*/  VIADD R26, R23, 0xffffffe ;  /* 0x0ffffffe171a7836 */ /* 0x000fe40000000000 */
[----:B------:R-:W-:Y:S01]  /*0540*/  IMAD.HI.U32 R23, R27, R24, RZ ;  /* 0x000000181b177227 */ /* 0x000fe200078e00ff */
[----:B-1----:R-:W1:Y:S01]  /*0550*/  MUFU.RCP R13, R13 ;  /* 0x0000000d000d7308 */ /* 0x002e620000001000 */
[----:B0-----:R-:W-:Y:S02]  /*0560*/  IADD3 R25, PT, PT, -R10, RZ, RZ ;  /* 0x000000ff0a197210 */ /* 0x001fe40007ffe1ff */
[--C-:B------:R-:W-:Y:S02]  /*0570*/  IMAD R11, R12, R29, R24.reuse ;  /* 0x0000001d0c0b7224 */ /* 0x100fe400078e0218 */
[--C-:B------:R-:W-:Y:S02]  /*0580*/  IMAD R27, R23, R28, R24.reuse ;  /* 0x0000001c171b7224 */ /* 0x100fe400078e0218 */
[----:B------:R-:W-:Y:S01]  /*0590*/  IMAD R24, R21, R25, R24 ;  /* 0x0000001915187224 */ /* 0x000fe200078e0218 */
[----:B------:R-:W-:Y:S01]  /*05a0*/  ISETP.GT.U32.AND P4, PT, R22, R11, PT ;  /* 0x0000000b1600720c */ /* 0x000fe20003f84070 */
[----:B------:R-:W0:Y:S01]  /*05b0*/  F2I.FTZ.U32.TRUNC.NTZ R9, R26 ;  /* 0x0000001a00097305 */ /* 0x000e22000021f000 */
[----:B------:R-:W-:-:S02]  /*05c0*/  ISETP.GT.U32.AND P5, PT, R20, R27, PT ;  /* 0x0000001b1400720c */ /* 0x000fc40003fa4070 */
[----:B------:R-:W-:Y:S02]  /*05d0*/  ISETP.GT.U32.AND P0, PT, R21, R24, PT ;  /* 0x000000181500720c */ /* 0x000fe40003f04070 */
[----:B------:R-:W-:Y:S02]  /*05e0*/  LOP3.LUT R25, R2, R5, RZ, 0x3c, !PT ;  /* 0x0000000502197212 */ /* 0x000fe400078e3cff */
[----:B--2---:R-:W-:Y:S02]  /*05f0*/  IADD3 R8, PT, PT, R8, 0xffffffe, RZ ;  /* 0x0ffffffe08087810 */ /* 0x004fe40007ffe0ff */
[----:B-1----:R-:W-:Y:S02]  /*0600*/  IADD3 R13, PT, PT, R13, 0xffffffe, RZ ;  /* 0x0ffffffe0d0d7810 */ /* 0x002fe40007ffe0ff */
[----:B------:R-:W-:Y:S01]  /*0610*/  ISETP.GE.AND P1, PT, R25, RZ, PT ;  /* 0x000000ff1900720c */ /* 0x000fe20003f26270 */
[----:B------:R-:W-:Y:S01]  /*0620*/  @!P4 IMAD.IADD R11, R11, 0x1, -R22 ;  /* 0x000000010b0bc824 */ /* 0x000fe200078e0a16 */
[----:B------:R-:W-:Y:S01]  /*0630*/  LOP3.LUT R25, R2, R7, RZ, 0x3c, !PT ;  /* 0x0000000702197212 */ /* 0x000fe200078e3cff */
[----:B------:R-:W-:Y:S01]  /*0640*/  @!P4 VIADD R12, R12, 0x1 ;  /* 0x000000010c0cc836 */ /* 0x000fe20000000000 */
[----:B------:R-:W-:Y:S01]  /*0650*/  @!P5 IADD3 R27, PT, PT, R27, -R20, RZ ;  /* 0x800000141b1bd210 */ /* 0x000fe20007ffe0ff */
[----:B------:R-:W-:Y:S01]  /*0660*/  @!P0 IMAD.IADD R24, R24, 0x1, -R21 ;  /* 0x0000000118188824 */ /* 0x000fe200078e0a15 */
[----:B------:R-:W-:Y:S01]  /*0670*/  ISETP.GE.U32.AND P6, PT, R11, R22, PT ;  /* 0x000000160b00720c */ /* 0x000fe20003fc6070 */
[----:B------:R-:W1:Y:S01]  /*0680*/  F2I.FTZ.U32.TRUNC.NTZ R13, R13 ;  /* 0x0000000d000d7305 */ /* 0x000e62000021f000 */
[----:B------:R-:W-:Y:S01]  /*0690*/  ISETP.GE.U32.AND P3, PT, R27, R20, PT ;  /* 0x000000141b00720c */ /* 0x000fe20003f66070 */
[----:B0-----:R-:W-:Y:S01]  /*06a0*/  IMAD.MOV R22, RZ, RZ, -R9 ;  /* 0x000000ffff167224 */ /* 0x001fe200078e0a09 */
[----:B------:R-:W-:Y:S01]  /*06b0*/  ISETP.GE.U32.AND P4, PT, R24, R21, PT ;  /* 0x000000151800720c */ /* 0x000fe20003f86070 */
[----:B------:R-:W-:Y:S01]  /*06c0*/  @!P5 VIADD R23, R23, 0x1 ;  /* 0x000000011717d836 */ /* 0x000fe20000000000 */
[----:B------:R-:W-:Y:S01]  /*06d0*/  @!P0 IADD3 R10, PT, PT, R10, 0x1, RZ ;  /* 0x000000010a0a8810 */ /* 0x000fe20007ffe0ff */
[----:B------:R-:W-:Y:S01]  /*06e0*/  IMAD R21, R22, R17, RZ ;  /* 0x0000001116157224 */ /* 0x000fe200078e02ff */
[----:B------:R-:W-:Y:S01]  /*06f0*/  ISETP.GE.AND P2, PT, R25, RZ, PT ;  /* 0x000000ff1900720c */ /* 0x000fe20003f46270 */
[----:B------:R0:W2:Y:S01]  /*0700*/  F2I.FTZ.U32.TRUNC.NTZ R11, R8 ;  /* 0x00000008000b7305 */ /* 0x0000a2000021f000 */
[----:B------:R-:W-:-:S02]  /*0710*/  LOP3.LUT R20, R2, R15, RZ, 0x3c, !PT ;  /* 0x0000000f02147212 */ /* 0x000fc400078e3cff */
[----:B------:R-:W-:Y:S02]  /*0720*/  ISETP.NE.AND P0, PT, R15, RZ, PT ;  /* 0x000000ff0f00720c */ /* 0x000fe40003f05270 */
[----:B------:R-:W-:Y:S01]  /*0730*/  @P6 IADD3 R12, PT, PT, R12, 0x1, RZ ;  /* 0x000000010c0c6810 */ /* 0x000fe20007ffe0ff */
[----:B------:R-:W-:Y:S01]  /*0740*/  @P3 VIADD R23, R23, 0x1 ;  /* 0x0000000117173836 */ /* 0x000fe20000000000 */
[----:B------:R-:W-:Y:S01]  /*0750*/  ISETP.NE.AND P6, PT, R7, RZ, PT ;  /* 0x000000ff0700720c */ /* 0x000fe20003fc5270 */
[----:B------:R-:W-:Y:S02]  /*0760*/  @P4 VIADD R10, R10, 0x1 ;  /* 0x000000010a0a4836 */ /* 0x000fe40000000000 */
[----:B0-----:R-:W-:Y:S01]  /*0770*/  HFMA2 R8, -RZ, RZ, 0, 0 ;  /* 0x00000000ff087431 */ /* 0x001fe200000001ff */
[----:B------:R-:W-:Y:S01]  /*0780*/  ISETP.GE.AND P5, PT, R20, RZ, PT ;  /* 0x000000ff1400720c */ /* 0x000fe20003fa6270 */
[----:B-1----:R-:W-:Y:S01]  /*0790*/  IMAD.MOV R22, RZ, RZ, -R13 ;  /* 0x000000ffff167224 */ /* 0x002fe200078e0a0d */
[----:B------:R-:W-:Y:S01]  /*07a0*/  ISETP.NE.AND P3, PT, R5, RZ, PT ;  /* 0x000000ff0500720c */ /* 0x000fe20003f65270 */
[----:B------:R-:W-:-:S02]  /*07b0*/  IMAD.MOV.U32 R20, RZ, RZ, R10 ;  /* 0x000000ffff147224 */ /* 0x000fc400078e000a */
[----:B------:R-:W-:Y:S01]  /*07c0*/  HFMA2 R10, -RZ, RZ, 0, 0 ;  /* 0x00000000ff0a7431 */ /* 0x000fe200000001ff */
[----:B------:R-:W-:Y:S01]  /*07d0*/  @!P2 IADD3 R23, PT, PT, -R23, RZ, RZ ;  /* 0x000000ff1717a210 */ /* 0x000fe20007ffe1ff */
[----:B------:R-:W-:Y:S01]  /*07e0*/  IMAD.HI.U32 R9, R9, R21, R8 ;  /* 0x0000001509097227 */ /* 0x000fe200078e0008 */
[----:B--2---:R-:W-:Y:S02]  /*07f0*/  IADD3 R21, PT, PT, RZ, -R11, RZ ;  /* 0x8000000bff157210 */ /* 0x004fe40007ffe0ff */
[----:B------:R-:W-:-:S03]  /*0800*/  MOV R8, R12 ;  /* 0x0000000c00087202 */ /* 0x000fc60000000f00 */
[----:B------:R-:W-:Y:S01]  /*0810*/  @!P5 IMAD.MOV R20, RZ, RZ, -R20 ;  /* 0x000000ffff14d224 */ /* 0x000fe200078e0a14 */
[----:B------:R-:W-:Y:S01]  /*0820*/  @!P6 LOP3.LUT R23, RZ, R7, RZ, 0x33, !PT ;  /* 0x00000007ff17e212 */ /* 0x000fe200078e33ff */
[----:B------:R-:W-:Y:S01]  /*0830*/  IMAD R7, R21, R18, RZ ;  /* 0x0000001215077224 */ /* 0x000fe200078e02ff */
[----:B------:R-:W-:Y:S01]  /*0840*/  MOV R12, R22 ;  /* 0x00000016000c7202 */ /* 0x000fe20000000f00 */
[----:B------:R-:W-:Y:S01]  /*0850*/  @!P1 IMAD.MOV R8, RZ, RZ, -R8 ;  /* 0x000000ffff089224 */ /* 0x000fe200078e0a08 */
[----:B------:R-:W-:Y:S01]  /*0860*/  @!P0 LOP3.LUT R20, RZ, R15, RZ, 0x33, !PT ;  /* 0x0000000fff148212 */ /* 0x000fe200078e33ff */
[----:B------:R-:W-:Y:S01]  /*0870*/  IMAD.HI.U32 R10, R11, R7, R10 ;  /* 0x000000070b0a7227 */ /* 0x000fe200078e000a */
[----:B------:R-:W-:Y:S02]  /*0880*/  @!P3 LOP3.LUT R8, RZ, R5, RZ, 0x33, !PT ;  /* 0x00000005ff08b212 */ /* 0x000fe400078e33ff */
[----:B------:R-:W-:Y:S01]  /*0890*/  IABS R7, R20 ;  /* 0x0000001400077213 */ /* 0x000fe20000000000 */
[----:B------:R-:W-:Y:S01]  /*08a0*/  IMAD R11, R12, R19, RZ ;  /* 0x000000130c0b7224 */ /* 0x000fe200078e02ff */
[----:B------:R-:W-:Y:S01]  /*08b0*/  IABS R21, R23 ;  /* 0x0000001700157213 */ /* 0x000fe20000000000 */
[----:B------:R-:W-:Y:S01]  /*08c0*/  IMAD.MOV.U32 R12, RZ, RZ, RZ ;  /* 0x000000ffff0c7224 */ /* 0x000fe200078e00ff */
[----:B------:R-:W-:Y:S01]  /*08d0*/  IABS R22, R8 ;  /* 0x0000000800167213 */ /* 0x000fe20000000000 */
[----:B------:R-:W-:-:S04]  /*08e0*/  IMAD.HI.U32 R10, R10, R7, RZ ;  /* 0x000000070a0a7227 */ /* 0x000fc800078e00ff */
[----:B------:R-:W-:Y:S01]  /*08f0*/  IMAD.HI.U32 R12, R13, R11, R12 ;  /* 0x0000000b0d0c7227 */ /* 0x000fe200078e000c */
[----:B------:R-:W-:-:S03]  /*0900*/  MOV R11, R21 ;  /* 0x00000015000b7202 */ /* 0x000fc60000000f00 */
[----:B------:R-:W-:-:S04]  /*0910*/  IMAD.HI.U32 R9, R9, R22, RZ ;  /* 0x0000001609097227 */ /* 0x000fc800078e00ff */
[----:B------:R-:W-:Y:S01]  /*0920*/  IMAD.HI.U32 R12, R12, R11, RZ ;  /* 0x0000000b0c0c7227 */ /* 0x000fe200078e00ff */
[----:B------:R-:W-:-:S03]  /*0930*/  IADD3 R9, PT, PT, -R9, RZ, RZ ;  /* 0x000000ff09097210 */ /* 0x000fc60007ffe1ff */
[----:B------:R-:W-:Y:S02]  /*0940*/  IMAD.MOV R10, RZ, RZ, -R10 ;  /* 0x000000ffff0a7224 */ /* 0x000fe400078e0a0a */
[----:B------:R-:W-:Y:S02]  /*0950*/  IMAD.MOV R12, RZ, RZ, -R12 ;  /* 0x000000ffff0c7224 */ /* 0x000fe400078e0a0c */
[C---:B------:R-:W-:Y:S02]  /*0960*/  IMAD R7, R18.reuse, R10, R7 ;  /* 0x0000000a12077224 */ /* 0x040fe400078e0207 */
[----:B------:R-:W-:Y:S02]  /*0970*/  IMAD R10, R17, R9, R22 ;  /* 0x00000009110a7224 */ /* 0x000fe400078e0216 */
[----:B------:R-:W-:Y:S01]  /*0980*/  IMAD R12, R19, R12, R11 ;  /* 0x0000000c130c7224 */ /* 0x000fe200078e020b */
[----:B------:R-:W-:Y:S01]  /*0990*/  ISETP.GT.U32.AND P0, PT, R18, R7, PT ;  /* 0x000000071200720c */ /* 0x000fe20003f04070 */
[----:B------:R-:W-:Y:S01]  /*09a0*/  IMAD.MOV.U32 R22, RZ, RZ, RZ ;  /* 0x000000ffff167224 */ /* 0x000fe200078e00ff */
[----:B------:R-:W-:-:S02]  /*09b0*/  ISETP.GT.U32.AND P1, PT, R17, R10, PT ;  /* 0x0000000a1100720c */ /* 0x000fc40003f24070 */
[----:B------:R-:W-:-:S09]  /*09c0*/  ISETP.GT.U32.AND P2, PT, R19, R12, PT ;  /* 0x0000000c1300720c */ /* 0x000fd20003f44070 */
[----:B------:R-:W-:Y:S02]  /*09d0*/  @!P0 IADD3 R7, PT, PT, R7, -R18, RZ ;  /* 0x8000001207078210 */ /* 0x000fe40007ffe0ff */
[----:B------:R-:W-:Y:S01]  /*09e0*/  @!P1 IMAD.IADD R10, R10, 0x1, -R17 ;  /* 0x000000010a0a9824 */ /* 0x000fe200078e0a11 */
[----:B------:R-:W-:Y:S02]  /*09f0*/  ISETP.GE.AND P0, PT, R20, RZ, PT ;  /* 0x000000ff1400720c */ /* 0x000fe40003f06270 */
[----:B------:R-:W-:Y:S02]  /*0a00*/  ISETP.GT.U32.AND P3, PT, R18, R7, PT ;  /* 0x000000071200720c */ /* 0x000fe40003f64070 */
[----:B------:R-:W-:Y:S02]  /*0a10*/  @!P2 IADD3 R12, PT, PT, R12, -R19, RZ ;  /* 0x800000130c0ca210 */ /* 0x000fe40007ffe0ff */
[----:B------:R-:W-:Y:S02]  /*0a20*/  ISETP.GT.U32.AND P4, PT, R17, R10, PT ;  /* 0x0000000a1100720c */ /* 0x000fe40003f84070 */
[----:B------:R-:W-:-:S02]  /*0a30*/  ISETP.GT.U32.AND P5, PT, R19, R12, PT ;  /* 0x0000000c1300720c */ /* 0x000fc40003fa4070 */
[----:B------:R-:W-:Y:S02]  /*0a40*/  ISETP.NE.AND P2, PT, R14, RZ, PT ;  /* 0x000000ff0e00720c */ /* 0x000fe40003f45270 */
[----:B------:R-:W-:-:S03]  /*0a50*/  ISETP.GE.AND P1, PT, R8, RZ, PT ;  /* 0x000000ff0800720c */ /* 0x000fc60003f26270 */
[----:B------:R-:W-:Y:S01]  /*0a60*/  @!P3 IMAD.IADD R7, R7, 0x1, -R18 ;  /* 0x000000010707b824 */ /* 0x000fe200078e0a12 */
[----:B------:R-:W-:Y:S01]  /*0a70*/  ISETP.GE.AND P3, PT, R23, RZ, PT ;  /* 0x000000ff1700720c */ /* 0x000fe20003f66270 */
[----:B------:R-:W-:Y:S01]  /*0a80*/  IMAD R18, RZ, RZ, -UR4 ;  /* 0x80000004ff127e24 */ /* 0x000fe2000f8e02ff */
[----:B------:R-:W0:Y:S01]  /*0a90*/  LDCU UR4, c[0x0][0x3ac] ;  /* 0x00007580ff0477ac */ /* 0x000e220008000800 */
[----:B------:R-:W-:Y:S02]  /*0aa0*/  @!P4 IADD3 R10, PT, PT, R10, -R17, RZ ;  /* 0x800000110a0ac210 */ /* 0x000fe40007ffe0ff */
[----:B------:R-:W-:Y:S01]  /*0ab0*/  @!P5 IMAD.IADD R12, R12, 0x1, -R19 ;  /* 0x000000010c0cd824 */ /* 0x000fe200078e0a13 */
[----:B------:R-:W-:Y:S02]  /*0ac0*/  ISETP.NE.AND P5, PT, R16, RZ, PT ;  /* 0x000000ff1000720c */ /* 0x000fe40003fa5270 */
[----:B------:R-:W-:Y:S01]  /*0ad0*/  @!P0 IADD3 R7, PT, PT, -R7, RZ, RZ ;  /* 0x000000ff07078210 */ /* 0x000fe20007ffe1ff */
[----:B------:R-:W-:Y:S01]  /*0ae0*/  IMAD.MOV.U32 R8, RZ, RZ, R12 ;  /* 0x000000ffff087224 */ /* 0x000fe200078e000c */
[----:B------:R-:W-:-:S02]  /*0af0*/  ISETP.NE.AND P4, PT, R0, RZ, PT ;  /* 0x000000ff0000720c */ /* 0x000fc40003f85270 */
[----:B------:R-:W-:Y:S02]  /*0b00*/  @!P2 LOP3.LUT R7, RZ, R14, RZ, 0x33, !PT ;  /* 0x0000000eff07a212 */ /* 0x000fe400078e33ff */
[----:B------:R-:W-:Y:S01]  /*0b10*/  MOV R13, R10 ;  /* 0x0000000a000d7202 */ /* 0x000fe20000000f00 */
[----:B------:R-:W-:Y:S01]  /*0b20*/  IMAD.MOV R10, RZ, RZ, -R20 ;  /* 0x000000ffff0a7224 */ /* 0x000fe200078e0a14 */
[----:B------:R-:W-:Y:S01]  /*0b30*/  @!P3 IADD3 R8, PT, PT, -R8, RZ, RZ ;  /* 0x000000ff0808b210 */ /* 0x000fe20007ffe1ff */
[----:B------:R-:W-:Y:S02]  /*0b40*/  IMAD R11, R18, UR7, R7 ;  /* 0x00000007120b7c24 */ /* 0x000fe4000f8e0207 */
[----:B------:R-:W-:Y:S01]  /*0b50*/  @!P1 IMAD.MOV R13, RZ, RZ, -R13 ;  /* 0x000000ffff0d9224 */ /* 0x000fe200078e0a0d */
[----:B------:R-:W-:Y:S01]  /*0b60*/  @!P5 LOP3.LUT R8, RZ, R16, RZ, 0x33, !PT ;  /* 0x00000010ff08d212 */ /* 0x000fe200078e33ff */
[----:B0-----:R-:W-:Y:S01]  /*0b70*/  UIADD3 UR4, UPT, UPT, -UR4, URZ, URZ ;  /* 0x000000ff04047290 */ /* 0x001fe2000fffe1ff */
[----:B------:R-:W-:Y:S01]  /*0b80*/  IADD3 R9, PT, PT, R11, UR7, RZ ;  /* 0x000000070b097c10 */ /* 0x000fe2000fffe0ff */
[----:B------:R-:W-:Y:S01]  /*0b90*/  IMAD R10, R15, R10, R2 ;  /* 0x0000000a0f0a7224 */ /* 0x000fe200078e0202 */
[----:B------:R-:W-:Y:S01]  /*0ba0*/  @!P4 LOP3.LUT R13, RZ, R0, RZ, 0x33, !PT ;  /* 0x00000000ff0dc212 */ /* 0x000fe200078e33ff */
[----:B------:R-:W-:Y:S01]  /*0bb0*/  IMAD R12, R8, UR6, R7 ;  /* 0x00000006080c7c24 */ /* 0x000fe2000f8e0207 */
[----:B------:R-:W-:-:S02]  /*0bc0*/  IADD3 R17, PT, PT, R9, UR7, RZ ;  /* 0x0000000709117c10 */ /* 0x000fc4000fffe0ff */
[----:B------:R-:W-:Y:S01]  /*0bd0*/  ISETP.GE.AND P3, PT, R11, R14, PT ;  /* 0x0000000e0b00720c */ /* 0x000fe20003f66270 */
[----:B------:R-:W-:Y:S01]  /*0be0*/  IMAD R16, R8, R0, R13 ;  /* 0x0000000008107224 */ /* 0x000fe200078e020d */
[-C--:B------:R-:W-:Y:S01]  /*0bf0*/  ISETP.GE.AND P2, PT, R17, R14.reuse, PT ;  /* 0x0000000e1100720c */ /* 0x080fe20003f46270 */
[----:B------:R-:W-:Y:S01]  /*0c00*/  HFMA2 R0, -RZ, RZ, 0, 0 ;  /* 0x00000000ff007431 */ /* 0x000fe200000001ff */
[-C--:B------:R-:W-:Y:S01]  /*0c10*/  ISETP.GE.AND P1, PT, R9, R14.reuse, PT ;  /* 0x0000000e0900720c */ /* 0x080fe20003f26270 */
[----:B------:R-:W-:Y:S01]  /*0c20*/  IMAD R12, R12, R15, R10 ;  /* 0x0000000f0c0c7224 */ /* 0x000fe200078e020a */
[----:B------:R-:W-:Y:S01]  /*0c30*/  ISETP.LT.OR P3, PT, R11, RZ, P3 ;  /* 0x000000ff0b00720c */ /* 0x000fe20001f61670 */
[----:B------:R-:W-:Y:S01]  /*0c40*/  IMAD.U32 R13, RZ, RZ, UR4 ;  /* 0x00000004ff0d7e24 */ /* 0x000fe2000f8e00ff */
[----:B------:R-:W-:Y:S01]  /*0c50*/  ISETP.LT.OR P2, PT, R17, RZ, P2 ;  /* 0x000000ff1100720c */ /* 0x000fe20001741670 */
[----:B------:R-:W-:Y:S01]  /*0c60*/  IMAD R14, R16, R14, R7 ;  /* 0x0000000e100e7224 */ /* 0x000fe200078e0207 */
[----:B------:R-:W-:Y:S01]  /*0c70*/  ISETP.LT.OR P1, PT, R9, RZ, P1 ;  /* 0x000000ff0900720c */ /* 0x000fe20000f21670 */
[----:B------:R-:W-:-:S12]  /*0c80*/  IMAD R15, R5, R16, RZ ;  /* 0x00000010050f7224 */ /* 0x000fd800078e02ff */
.L_x_130:
        /* <DEDUP_REMOVED lines=9> */
[----:B------:R-:W-:Y:S02]  /*0d20*/  IADD3 R24, PT, PT, R15, R24, RZ ;  /* 0x000000180f187210 */ /* 0x000fe40007ffe0ff */
[----:B0-----:R-:W-:-:S04]  /*0d30*/  LOP3.LUT R11, R20, 0x1, RZ, 0xc0, !PT ;  /* 0x00000001140b7812 */ /* 0x001fc800078ec0ff */
[----:B------:R-:W-:Y:S01]  /*0d40*/  ISETP.NE.U32.AND P4, PT, R11, 0x1, PT ;  /* 0x000000010b00780c */ /* 0x000fe20003f85070 */
[----:B------:R-:W-:Y:S01]  /*0d50*/  IMAD.IADD R11, R13, 0x1, R20 ;  /* 0x000000010d0b7824 */ /* 0x000fe200078e0214 */
[----:B------:R-:W-:Y:S11]  /*0d60*/  @P3 BRA `(.L_x_116) ;  /* 0x0000000000383947 */ /* 0x000ff60003800000 */
[----:B------:R-:W0:Y:S01]  /*0d70*/  LDC.64 R16, c[0x0][0x388] ;  /* 0x0000e200ff107b82 */ /* 0x000e220000000a00 */
[----:B------:R-:W-:-:S05]  /*0d80*/  IADD3 R19, PT, PT, -R20, RZ, RZ ;  /* 0x000000ff14137210 */ /* 0x000fca0007ffe1ff */
[----:B------:R-:W-:-:S04]  /*0d90*/  IMAD R19, R18, R19, R7 ;  /* 0x0000001312137224 */ /* 0x000fc800078e0207 */
[----:B------:R-:W-:-:S04]  /*0da0*/  IMAD R19, R19, R37, R24 ;  /* 0x0000002513137224 */ /* 0x000fc800078e0218 */
[----:B0-----:R-:W-:-:S05]  /*0db0*/  IMAD.WIDE R16, R19, 0x4, R16 ;  /* 0x0000000413107825 */ /* 0x001fca00078e0210 */
[----:B------:R-:W2:Y:S02]  /*0dc0*/  LDG.E R21, desc[UR8][R16.64] ;  /* 0x0000000810157981 */ /* 0x000ea4000c1e1900 */
[----:B--2---:R-:W-:-:S13]  /*0dd0*/  FSETP.GT.AND P0, PT, R21, RZ, PT ;  /* 0x000000ff1500720b */ /* 0x004fda0003f04000 */
[----:B------:R-:W-:Y:S05]  /*0de0*/  @!P0 BRA `(.L_x_116) ;  /* 0x0000000000188947 */ /* 0x000fea0003800000 */
[----:B------:R-:W0:Y:S01]  /*0df0*/  LDC.64 R16, c[0x0][0x390] ;  /* 0x0000e400ff107b82 */ /* 0x000e220000000a00 */
[----:B------:R-:W-:-:S04]  /*0e00*/  IMAD R19, R11, R5, R12 ;  /* 0x000000050b137224 */ /* 0x000fc800078e020c */
[----:B0-----:R-:W-:-:S06]  /*0e10*/  IMAD.WIDE R16, R19, 0x4, R16 ;  /* 0x0000000413107825 */ /* 0x001fcc00078e0210 */
[----:B------:R-:W2:Y:S02]  /*0e20*/  LDG.E R17, desc[UR8][R16.64] ;  /* 0x0000000810117981 */ /* 0x000ea4000c1e1900 */
[----:B--2---:R-:W-:Y:S01]  /*0e30*/  FFMA R0, R21, R17, R0 ;  /* 0x0000001115007223 */ /* 0x004fe20000000000 */
[----:B------:R-:W-:-:S07]  /*0e40*/  FADD R22, R22, R17 ;  /* 0x0000001116167221 */ /* 0x000fce0000000000 */
.L_x_116:
[----:B------:R-:W-:Y:S05]  /*0e50*/  BSYNC.RECONVERGENT B1 ;  /* 0x0000000000017941 */ /* 0x000fea0003800200 */
.L_x_115:
[----:B------:R-:W-:Y:S01]  /*0e60*/  IMAD.MOV.U32 R19, RZ, RZ, 0x1 ;  /* 0x00000001ff137424 */ /* 0x000fe200078e00ff */
[----:B------:R-:W-:Y:S06]  /*0e70*/  @P4 BRA `(.L_x_117) ;  /* 0x0000000000944947 */ /* 0x000fec0003800000 */
        /* <DEDUP_REMOVED lines=10> */
[----:B0-----:R-:W-:-:S05]  /*0f20*/  IADD3 R19, PT, PT, R11, UR4, RZ ;  /* 0x000000040b137c10 */ /* 0x001fca000fffe0ff */
[----:B------:R-:W-:-:S04]  /*0f30*/  IMAD R19, R19, R5, R12 ;  /* 0x0000000513137224 */ /* 0x000fc800078e020c */
[----:B-1----:R-:W-:-:S06]  /*0f40*/  IMAD.WIDE R16, R19, 0x4, R16 ;  /* 0x0000000413107825 */ /* 0x002fcc00078e0210 */
[----:B------:R-:W2:Y:S02]  /*0f50*/  LDG.E R17, desc[UR8][R16.64] ;  /* 0x0000000810117981 */ /* 0x000ea4000c1e1900 */
[----:B--2---:R-:W-:Y:S01]  /*0f60*/  FFMA R0, R21, R17, R0 ;  /* 0x0000001115007223 */ /* 0x004fe20000000000 */
[----:B------:R-:W-:-:S07]  /*0f70*/  FADD R22, R22, R17 ;  /* 0x0000001116167221 */ /* 0x000fce0000000000 */
.L_x_119:
[----:B------:R-:W-:Y:S05]  /*0f80*/  BSYNC.RECONVERGENT B1 ;  /* 0x0000000000017941 */ /* 0x000fea0003800200 */
.L_x_118:
[----:B------:R-:W-:Y:S01]  /*0f90*/  BSSY.RECONVERGENT B1, `(.L_x_117) ;  /* 0x0000013000017945 */ /* 0x000fe20003800200 */
[----:B------:R-:W-:-:S03]  /*0fa0*/  IMAD.MOV.U32 R19, RZ, RZ, 0x3 ;  /* 0x00000003ff137424 */ /* 0x000fc600078e00ff */
[----:B------:R-:W-:Y:S05]  /*0fb0*/  @P2 BRA `(.L_x_120) ;  /* 0x0000000000402947 */ /* 0x000fea0003800000 */
[----:B------:R-:W0:Y:S01]  /*0fc0*/  LDCU UR4, c[0x0][0x3b0] ;  /* 0x00007600ff0477ac */ /* 0x000e220008000800 */
[----:B------:R-:W1:Y:S01]  /*0fd0*/  LDC.64 R16, c[0x0][0x388] ;  /* 0x0000e200ff107b82 */ /* 0x000e620000000a00 */
[----:B0-----:R-:W-:-:S05]  /*0fe0*/  IADD3 R21, PT, PT, R9, UR4, RZ ;  /* 0x0000000409157c10 */ /* 0x001fca000fffe0ff */
[----:B------:R-:W-:-:S04]  /*0ff0*/  IMAD R21, R21, R37, R24 ;  /* 0x0000002515157224 */ /* 0x000fc800078e0218 */
[----:B-1----:R-:W-:-:S05]  /*1000*/  IMAD.WIDE R16, R21, 0x4, R16 ;  /* 0x0000000415107825 */ /* 0x002fca00078e0210 */
[----:B------:R-:W2:Y:S02]  /*1010*/  LDG.E R21, desc[UR8][R16.64] ;  /* 0x0000000810157981 */ /* 0x000ea4000c1e1900 */
[----:B--2---:R-:W-:-:S13]  /*1020*/  FSETP.GT.AND P0, PT, R21, RZ, PT ;  /* 0x000000ff1500720b */ /* 0x004fda0003f04000 */
[----:B------:R-:W-:Y:S05]  /*1030*/  @!P0 BRA `(.L_x_120) ;  /* 0x0000000000208947 */ /* 0x000fea0003800000 */
[----:B------:R-:W0:Y:S08]  /*1040*/  LDC R24, c[0x0][0x3a8] ;  /* 0x0000ea00ff187b82 */ /* 0x000e300000000800 */
[----:B------:R-:W1:Y:S01]  /*1050*/  LDC.64 R16, c[0x0][0x390] ;  /* 0x0000e400ff107b82 */ /* 0x000e620000000a00 */
[----:B0-----:R-:W-:-:S04]  /*1060*/  IMAD R11, R24, 0x2, R11 ;  /* 0x00000002180b7824 */ /* 0x001fc800078e020b */
[----:B------:R-:W-:-:S04]  /*1070*/  IMAD R11, R11, R5, R12 ;  /* 0x000000050b0b7224 */ /* 0x000fc800078e020c */
[----:B-1----:R-:W-:-:S06]  /*1080*/  IMAD.WIDE R16, R11, 0x4, R16 ;  /* 0x000000040b107825 */ /* 0x002fcc00078e0210 */
[----:B------:R-:W2:Y:S02]  /*1090*/  LDG.E R17, desc[UR8][R16.64] ;  /* 0x0000000810117981 */ /* 0x000ea4000c1e1900 */
[----:B--2---:R-:W-:Y:S01]  /*10a0*/  FFMA R0, R21, R17, R0 ;  /* 0x0000001115007223 */ /* 0x004fe20000000000 */
[----:B------:R-:W-:-:S07]  /*10b0*/  FADD R22, R22, R17 ;  /* 0x0000001116167221 */ /* 0x000fce0000000000 */
.L_x_120:
[----:B------:R-:W-:Y:S05]  /*10c0*/  BSYNC.RECONVERGENT B1 ;  /* 0x0000000000017941 */ /* 0x000fea0003800200 */
.L_x_117:
[----:B------:R-:W-:-:S13]  /*10d0*/  ISETP.GE.U32.AND P0, PT, R20, 0x2, PT ;  /* 0x000000021400780c */ /* 0x000fda0003f06070 */
[----:B------:R-:W-:Y:S05]  /*10e0*/  @!P0 BRA `(.L_x_114) ;  /* 0x0000000400d08947 */ /* 0x000fea0003800000 */
[----:B------:R-:W0:Y:S01]  /*10f0*/  LDC R11, c[0x0][0x3a8] ;  /* 0x0000ea00ff0b7b82 */ /* 0x000e220000000800 */
[----:B------:R-:W1:Y:S01]  /*1100*/  LDCU UR4, c[0x0][0x39c] ;  /* 0x00007380ff0477ac */ /* 0x000e620008000800 */
[-C--:B------:R-:W-:Y:S01]  /*1110*/  IADD3 R17, PT, PT, R13, R20.reuse, RZ ;  /* 0x000000140d117210 */ /* 0x080fe20007ffe0ff */
[----:B------:R-:W-:Y:S01]  /*1120*/  IMAD.MOV R16, RZ, RZ, -R20 ;  /* 0x000000ffff107224 */ /* 0x000fe200078e0a14 */
[----:B------:R-:W-:Y:S01]  /*1130*/  IADD3 R20, PT, PT, R19, -R20, RZ ;  /* 0x8000001413147210 */ /* 0x000fe20007ffe0ff */
[----:B------:R-:W-:Y:S02]  /*1140*/  IMAD R18, R13, R18, R10 ;  /* 0x000000120d127224 */ /* 0x000fe400078e020a */
[--C-:B------:R-:W-:Y:S01]  /*1150*/  IMAD R16, R16, 0x2, R19.reuse ;  /* 0x0000000210107824 */ /* 0x100fe200078e0213 */
[----:B------:R-:W2:Y:S01]  /*1160*/  LDC R23, c[0x0][0x3b0] ;  /* 0x0000ec00ff177b82 */ /* 0x000ea20000000800 */
[C---:B------:R-:W-:Y:S01]  /*1170*/  VIADD R32, R20.reuse, 0x2 ;  /* 0x0000000214207836 */ /* 0x040fe20000000000 */
[----:B------:R-:W-:Y:S01]  /*1180*/  IADD3 R34, PT, PT, R20, 0x3, RZ ;  /* 0x0000000314227810 */ /* 0x000fe20007ffe0ff */
[----:B0-----:R-:W-:-:S04]  /*1190*/  IMAD R30, R8, R11, R19 ;  /* 0x0000000b081e7224 */ /* 0x001fc800078e0213 */
[CC--:B------:R-:W-:Y:S01]  /*11a0*/  IMAD R28, R30.reuse, R11.reuse, R11 ;  /* 0x0000000b1e1c7224 */ /* 0x0c0fe200078e020b */
[C---:B------:R-:W-:Y:S01]  /*11b0*/  IADD3 R26, PT, PT, R30.reuse, 0x2, RZ ;  /* 0x000000021e1a7810 */ /* 0x040fe20007ffe0ff */
[C---:B------:R-:W-:Y:S02]  /*11c0*/  VIADD R24, R30.reuse, 0x3 ;  /* 0x000000031e187836 */ /* 0x040fe40000000000 */
[-CC-:B------:R-:W-:Y:S01]  /*11d0*/  IMAD R30, R30, R11.reuse, R17.reuse ;  /* 0x0000000b1e1e7224 */ /* 0x180fe200078e0211 */
[----:B------:R-:W-:Y:S01]  /*11e0*/  IADD3 R28, PT, PT, R17, R28, RZ ;  /* 0x0000001c111c7210 */ /* 0x000fe20007ffe0ff */
[-CC-:B------:R-:W-:Y:S02]  /*11f0*/  IMAD R24, R24, R11.reuse, R17.reuse ;  /* 0x0000000b18187224 */ /* 0x180fe400078e0211 */
[----:B------:R-:W-:Y:S02]  /*1200*/  IMAD R26, R26, R11, R17 ;  /* 0x0000000b1a1a7224 */ /* 0x000fe400078e0211 */
[----:B--2---:R-:W-:-:S02]  /*1210*/  IMAD R11, R20, R23, R23 ;  /* 0x00000017140b7224 */ /* 0x004fc400078e0217 */
[-CC-:B------:R-:W-:Y:S02]  /*1220*/  IMAD R29, R20, R23.reuse, R14.reuse ;  /* 0x00000017141d7224 */ /* 0x180fe400078e020e */
[----:B------:R-:W-:Y:S02]  /*1230*/  IMAD R27, R32, R23, R14 ;  /* 0x00000017201b7224 */ /* 0x000fe400078e020e */
[----:B------:R-:W-:Y:S01]  /*1240*/  IMAD.IADD R25, R14, 0x1, R11 ;  /* 0x000000010e197824 */ /* 0x000fe200078e020b */
[----:B------:R-:W-:Y:S01]  /*1250*/  IADD3 R11, PT, PT, R7, R11, RZ ;  /* 0x0000000b070b7210 */ /* 0x000fe20007ffe0ff */
[--C-:B-1----:R-:W-:Y:S02]  /*1260*/  IMAD R30, R30, UR4, R7.reuse ;  /* 0x000000041e1e7c24 */ /* 0x102fe4000f8e0207 */
[--C-:B------:R-:W-:Y:S02]  /*1270*/  IMAD R24, R24, UR4, R7.reuse ;  /* 0x0000000418187c24 */ /* 0x100fe4000f8e0207 */
[----:B------:R-:W-:-:S02]  /*1280*/  IMAD R26, R26, UR4, R7 ;  /* 0x000000041a1a7c24 */ /* 0x000fc4000f8e0207 */
[--C-:B------:R-:W-:Y:S02]  /*1290*/  IMAD R28, R28, UR4, R7.reuse ;  /* 0x000000041c1c7c24 */ /* 0x100fe4000f8e0207 */
[-CC-:B------:R-:W-:Y:S02]  /*12a0*/  IMAD R17, R20, R23.reuse, R7.reuse ;  /* 0x0000001714117224 */ /* 0x180fe400078e0207 */
[-C--:B------:R-:W-:Y:S02]  /*12b0*/  IMAD R19, R34, R23.reuse, R14 ;  /* 0x0000001722137224 */ /* 0x080fe400078e020e */
[-CC-:B------:R-:W-:Y:S02]  /*12c0*/  IMAD R20, R32, R23.reuse, R7.reuse ;  /* 0x0000001720147224 */ /* 0x180fe400078e0207 */
[----:B------:R-:W-:Y:S02]  /*12d0*/  IMAD R21, R34, R23, R7 ;  /* 0x0000001722157224 */ /* 0x000fe400078e0207 */
[----:B------:R-:W-:-:S02]  /*12e0*/  IMAD R23, R29, R37, R18 ;  /* 0x000000251d177224 */ /* 0x000fc400078e0212 */
[-CC-:B------:R-:W-:Y:S02]  /*12f0*/  IMAD R25, R25, R37.reuse, R18.reuse ;  /* 0x0000002519197224 */ /* 0x180fe400078e0212 */
[-C--:B------:R-:W-:Y:S02]  /*1300*/  IMAD R27, R27, R37.reuse, R18 ;  /* 0x000000251b1b7224 */ /* 0x080fe400078e0212 */
[-CC-:B------:R-:W-:Y:S02]  /*1310*/  IMAD R29, R30, R37.reuse, R10.reuse ;  /* 0x000000251e1d7224 */ /* 0x180fe400078e020a */
[-CC-:B------:R-:W-:Y:S02]  /*1320*/  IMAD R31, R24, R37.reuse, R10.reuse ;  /* 0x00000025181f7224 */ /* 0x180fe400078e020a */
[-CC-:B------:R-:W-:Y:S02]  /*1330*/  IMAD R33, R26, R37.reuse, R10.reuse ;  /* 0x000000251a217224 */ /* 0x180fe400078e020a */
[----:B------:R-:W-:-:S02]  /*1340*/  IMAD R35, R28, R37, R10 ;  /* 0x000000251c237224 */ /* 0x000fc400078e020a */
[----:B------:R-:W-:-:S07]  /*1350*/  IMAD R37, R19, R37, R18 ;  /* 0x0000002513257224 */ /* 0x000fce00078e0212 */
.L_x_129:
[----:B------:R-:W0:Y:S01]  /*1360*/  LDC R18, c[0x0][0x39c] ;  /* 0x0000e700ff127b82 */ /* 0x000e220000000800 */
[----:B------:R-:W-:Y:S01]  /*1370*/  BSSY.RECONVERGENT B1, `(.L_x_121) ;  /* 0x0000014000017945 */ /* 0x000fe20003800200 */
[-C--:B0-----:R-:W-:Y:S02]  /*1380*/  ISETP.GE.AND P5, PT, R17, R18.reuse, PT ;  /* 0x000000121100720c */ /* 0x081fe40003fa6270 */
        /* <DEDUP_REMOVED lines=9> */
[----:B0-----:R-:W-:-:S05]  /*1420*/  IMAD.WIDE R18, R23, 0x4, R18 ;  /* 0x0000000417127825 */ /* 0x001fca00078e0212 */
[----:B------:R-:W2:Y:S02]  /*1430*/  LDG.E R24, desc[UR8][R18.64] ;  /* 0x0000000812187981 */ /* 0x000ea4000c1e1900 */
[----:B--2---:R-:W-:-:S13]  /*1440*/  FSETP.GT.AND P5, PT, R24, RZ, PT ;  /* 0x000000ff1800720b */ /* 0x004fda0003fa4000 */
[----:B------:R-:W-:Y:S05]  /*1450*/  @!P5 BRA `(.L_x_122) ;  /* 0x000000000014d947 */ /* 0x000fea0003800000 */
[----:B------:R-:W0:Y:S02]  /*1460*/  LDC.64 R18, c[0x0][0x390] ;  /* 0x0000e400ff127b82 */ /* 0x000e240000000a00 */
[----:B0-----:R-:W-:-:S06]  /*1470*/  IMAD.WIDE R18, R29, 0x4, R18 ;  /* 0x000000041d127825 */ /* 0x001fcc00078e0212 */
[----:B------:R-:W2:Y:S02]  /*1480*/  LDG.E R19, desc[UR8][R18.64] ;  /* 0x0000000812137981 */ /* 0x000ea4000c1e1900 */
[----:B--2---:R-:W-:Y:S01]  /*1490*/  FFMA R0, R24, R19, R0 ;  /* 0x0000001318007223 */ /* 0x004fe20000000000 */
[----:B------:R-:W-:-:S07]  /*14a0*/  FADD R22, R22, R19 ;  /* 0x0000001316167221 */ /* 0x000fce0000000000 */
.L_x_122:
[----:B------:R-:W-:Y:S05]  /*14b0*/  BSYNC.RECONVERGENT B1 ;  /* 0x0000000000017941 */ /* 0x000fea0003800200 */
.L_x_121:
[----:B------:R-:W-:Y:S04]  /*14c0*/  BSSY.RECONVERGENT B1, `(.L_x_123) ;  /* 0x000000c000017945 */ /* 0x000fe80003800200 */
[----:B------:R-:W-:Y:S05]  /*14d0*/  @P0 BRA `(.L_x_124) ;  /* 0x0000000000280947 */ /* 0x000fea0003800000 */
        /* <DEDUP_REMOVED lines=10> */
.L_x_124:
[----:B------:R-:W-:Y:S05]  /*1580*/  BSYNC.RECONVERGENT B1 ;  /* 0x0000000000017941 */ /* 0x000fea0003800200 */
.L_x_123:
        /* <DEDUP_REMOVED lines=12> */
.L_x_126:
[----:B------:R-:W-:Y:S05]  /*1650*/  BSYNC.RECONVERGENT B1 ;  /* 0x0000000000017941 */ /* 0x000fea0003800200 */
.L_x_125:
        /* <DEDUP_REMOVED lines=12> */
.L_x_128:
[----:B------:R-:W-:Y:S05]  /*1720*/  BSYNC.RECONVERGENT B1 ;  /* 0x0000000000017941 */ /* 0x000fea0003800200 */
.L_x_127:
[----:B------:R-:W0:Y:S01]  /*1730*/  LDC R18, c[0x0][0x3b0] ;  /* 0x0000ec00ff127b82 */ /* 0x000e220000000800 */
[----:B------:R-:W-:Y:S01]  /*1740*/  VIADD R16, R16, 0x4 ;  /* 0x0000000410107836 */ /* 0x000fe20000000000 */
[C---:B------:R-:W-:Y:S01]  /*1750*/  LEA R31, R6.reuse, R31, 0x2 ;  /* 0x0000001f061f7211 */ /* 0x040fe200078e10ff */
[C---:B------:R-:W-:Y:S01]  /*1760*/  IMAD R33, R6.reuse, 0x4, R33 ;  /* 0x0000000406217824 */ /* 0x040fe200078e0221 */
[C---:B------:R-:W-:Y:S01]  /*1770*/  LEA R29, R6.reuse, R29, 0x2 ;  /* 0x0000001d061d7211 */ /* 0x040fe200078e10ff */
[----:B------:R-:W-:Y:S01]  /*1780*/  IMAD R35, R6, 0x4, R35 ;  /* 0x0000000406237824 */ /* 0x000fe200078e0223 */
[----:B------:R-:W-:Y:S01]  /*1790*/  ISETP.NE.AND P0, PT, R16, 0x1, PT ;  /* 0x000000011000780c */ /* 0x000fe20003f05270 */
[C---:B------:R-:W-:Y:S01]  /*17a0*/  IMAD R27, R4.reuse, 0x4, R27 ;  /* 0x00000004041b7824 */ /* 0x040fe200078e021b */
[C---:B------:R-:W-:Y:S01]  /*17b0*/  LEA R25, R4.reuse, R25, 0x2 ;  /* 0x0000001904197211 */ /* 0x040fe200078e10ff */
[C---:B------:R-:W-:Y:S01]  /*17c0*/  IMAD R23, R4.reuse, 0x4, R23 ;  /* 0x0000000404177824 */ /* 0x040fe200078e0217 */
[----:B------:R-:W-:-:S02]  /*17d0*/  LEA R37, R4, R37, 0x2 ;  /* 0x0000002504257211 */ /* 0x000fc400078e10ff */
[C---:B0-----:R-:W-:Y:S01]  /*17e0*/  LEA R11, R18.reuse, R11, 0x2 ;  /* 0x0000000b120b7211 */ /* 0x041fe200078e10ff */
[C---:B------:R-:W-:Y:S01]  /*17f0*/  IMAD R20, R18.reuse, 0x4, R20 ;  /* 0x0000000412147824 */ /* 0x040fe200078e0214 */
[C---:B------:R-:W-:Y:S01]  /*1800*/  LEA R21, R18.reuse, R21, 0x2 ;  /* 0x0000001512157211 */ /* 0x040fe200078e10ff */
[----:B------:R-:W-:-:S04]  /*1810*/  IMAD R17, R18, 0x4, R17 ;  /* 0x0000000412117824 */ /* 0x000fc800078e0211 */
[----:B------:R-:W-:Y:S05]  /*1820*/  @P0 BRA `(.L_x_129) ;  /* 0xfffffff800cc0947 */ /* 0x000fea000383ffff */
.L_x_114:
[----:B------:R-:W-:Y:S05]  /*1830*/  BSYNC.RECONVERGENT B0 ;  /* 0x0000000000007941 */ /* 0x000fea0003800200 */
.L_x_113:
[----:B------:R-:W0:Y:S02]  /*1840*/  LDCU UR4, c[0x0][0x3ac] ;  /* 0x00007580ff0477ac */ /* 0x000e240008000800 */
[C---:B0-----:R-:W-:Y:S02]  /*1850*/  ISETP.NE.AND P0, PT, R13.reuse, UR4, PT ;  /* 0x000000040d007c0c */ /* 0x041fe4000bf05270 */
[----:B------:R-:W-:-:S11]  /*1860*/  IADD3 R13, PT, PT, R13, 0x1, RZ ;  /* 0x000000010d0d7810 */ /* 0x000fd60007ffe0ff */
[----:B------:R-:W-:Y:S05]  /*1870*/  @P0 BRA `(.L_x_130) ;  /* 0xfffffff400040947 */ /* 0x000fea000383ffff */
[----:B------:R-:W-:Y:S01]  /*1880*/  FADD R10, R22, 9.9999999392252902908e-09 ;  /* 0x322bcc77160a7421 */ /* 0x000fe20000000000 */
[----:B------:R-:W-:Y:S03]  /*1890*/  BSSY.RECONVERGENT B0, `(.L_x_131) ;  /* 0x000000b000007945 */ /* 0x000fe60003800200 */
        /* <DEDUP_REMOVED lines=8> */
[----:B------:R-:W-:-:S07]  /*1920*/  MOV R8, 0x1940 ;  /* 0x0000194000087802 */ /* 0x000fce0000000f00 */
[----:B------:R-:W-:Y:S05]  /*1930*/  CALL.REL.NOINC `($__internal_2_$__cuda_sm3x_div_rn_noftz_f32_slowpath) ;  /* 0x0000000000247944 */ /* 0x000fea0003c00000 */
.L_x_132:
[----:B------:R-:W-:Y:S05]  /*1940*/  BSYNC.RECONVERGENT B0 ;  /* 0x0000000000007941 */ /* 0x000fea0003800200 */
.L_x_131:
[----:B------:R-:W0:Y:S01]  /*1950*/  LDC.64 R8, c[0x0][0x3b8] ;  /* 0x0000ee00ff087b82 */ /* 0x000e220000000a00 */
[----:B------:R-:W1:Y:S01]  /*1960*/  LDCU UR4, c[0x0][0x380] ;  /* 0x00007000ff0477ac */ /* 0x000e620008000800 */
[----:B0-----:R-:W-:-:S04]  /*1970*/  IMAD.WIDE R8, R2, 0x4, R8 ;  /* 0x0000000402087825 */ /* 0x001fc800078e0208 */
[----:B------:R-:W-:Y:S01]  /*1980*/  IMAD.IADD R2, R3, 0x1, R2 ;  /* 0x0000000103027824 */ /* 0x000fe200078e0202 */
[----:B------:R0:W-:Y:S04]  /*1990*/  STG.E desc[UR8][R8.64], R7 ;  /* 0x0000000708007986 */ /* 0x0001e8000c101908 */
[----:B-1----:R-:W-:-:S13]  /*19a0*/  ISETP.GE.AND P0, PT, R2, UR4, PT ;  /* 0x0000000402007c0c */ /* 0x002fda000bf06270 */
[----:B0-----:R-:W-:Y:S05]  /*19b0*/  @!P0 BRA `(.L_x_133) ;  /* 0xffffffe800048947 */ /* 0x001fea000383ffff */
[----:B------:R-:W-:Y:S05]  /*19c0*/  EXIT ;  /* 0x000000000000794d */ /* 0x000fea0003800000 */
        .weak           $__internal_2_$__cuda_sm3x_div_rn_noftz_f32_slowpath
        .type           $__internal_2_$__cuda_sm3x_div_rn_noftz_f32_slowpath,@function
        .size           $__internal_2_$__cuda_sm3x_div_rn_noftz_f32_slowpath,(.L_x_148 - $__internal_2_$__cuda_sm3x_div_rn_noftz_f32_slowpath)
$__internal_2_$__cuda_sm3x_div_rn_noftz_f32_slowpath:
[----:B------:R-:W-:Y:S01]  /*19d0*/  SHF.R.U32.HI R9, RZ, 0x17, R10 ;  /* 0x00000017ff097819 */ /* 0x000fe2000001160a */
[----:B------:R-:W-:Y:S01]  /*19e0*/  BSSY.RECONVERGENT B1, `(.L_x_134) ;  /* 0x0000064000017945 */ /* 0x000fe20003800200 */
[----:B------:R-:W-:Y:S02]  /*19f0*/  SHF.R.U32.HI R7, RZ, 0x17, R0 ;  /* 0x00000017ff077819 */ /* 0x000fe40000011600 */
[----:B------:R-:W-:Y:S02]  /*1a00*/  LOP3.LUT R17, R9, 0xff, RZ, 0xc0, !PT ;  /* 0x000000ff09117812 */ /* 0x000fe400078ec0ff */
[----:B------:R-:W-:Y:S02]  /*1a10*/  LOP3.LUT R14, R7, 0xff, RZ, 0xc0, !PT ;  /* 0x000000ff070e7812 */ /* 0x000fe400078ec0ff */
[----:B------:R-:W-:Y:S02]  /*1a20*/  IADD3 R13, PT, PT, R17, -0x1, RZ ;  /* 0xffffffff110d7810 */ /* 0x000fe40007ffe0ff */
[----:B------:R-:W-:Y:S01]  /*1a30*/  MOV R9, R0 ;  /* 0x0000000000097202 */ /* 0x000fe20000000f00 */
[----:B------:R-:W-:Y:S01]  /*1a40*/  VIADD R12, R14, 0xffffffff ;  /* 0xffffffff0e0c7836 */ /* 0x000fe20000000000 */
[----:B------:R-:W-:-:S04]  /*1a50*/  ISETP.GT.U32.AND P0, PT, R13, 0xfd, PT ;  /* 0x000000fd0d00780c */ /* 0x000fc80003f04070 */
[----:B------:R-:W-:-:S13]  /*1a60*/  ISETP.GT.U32.OR P0, PT, R12, 0xfd, P0 ;  /* 0x000000fd0c00780c */ /* 0x000fda0000704470 */
[----:B------:R-:W-:Y:S01]  /*1a70*/  @!P0 IMAD.MOV.U32 R11, RZ, RZ, RZ ;  /* 0x000000ffff0b8224 */ /* 0x000fe200078e00ff */
[----:B------:R-:W-:Y:S06]  /*1a80*/  @!P0 BRA `(.L_x_135) ;  /* 0x0000000000608947 */ /* 0x000fec0003800000 */
[----:B------:R-:W-:Y:S02]  /*1a90*/  FSETP.GTU.FTZ.AND P0, PT, |R0|, +INF , PT ;  /* 0x7f8000000000780b */ /* 0x000fe40003f1c200 */
[----:B------:R-:W-:Y:S02]  /*1aa0*/  FSETP.GTU.FTZ.AND P1, PT, |R10|, +INF , PT ;  /* 0x7f8000000a00780b */ /* 0x000fe40003f3c200 */
[----:B------:R-:W-:Y:S02]  /*1ab0*/  MOV R7, R10 ;  /* 0x0000000a00077202 */ /* 0x000fe40000000f00 */
        /* <DEDUP_REMOVED lines=16> */
[----:B------:R-:W-:Y:S01]  /*1bc0*/  @P0 IMAD.MOV.U32 R11, RZ, RZ, RZ ;  /* 0x000000ffff0b0224 */ /* 0x000fe200078e00ff */
[----:B------:R-:W-:Y:S01]  /*1bd0*/  @!P0 MOV R11, 0xffffffc0 ;  /* 0xffffffc0000b8802 */ /* 0x000fe20000000f00 */
[----:B------:R-:W-:Y:S01]  /*1be0*/  @!P0 FFMA R9, R0, 1.84467440737095516160e+19, RZ ;  /* 0x5f80000000098823 */ /* 0x000fe200000000ff */
[----:B------:R-:W-:-:S03]  /*1bf0*/  @!P1 FFMA R10, R7, 1.84467440737095516160e+19, RZ ;  /* 0x5f800000070a9823 */ /* 0x000fc600000000ff */
[----:B------:R-:W-:-:S07]  /*1c00*/  @!P1 VIADD R11, R11, 0x40 ;  /* 0x000000400b0b9836 */ /* 0x000fce0000000000 */
.L_x_135:
[----:B------:R-:W-:Y:S01]  /*1c10*/  LEA R7, R17, 0xc0800000, 0x17 ;  /* 0xc080000011077811 */ /* 0x000fe200078eb8ff */
[----:B------:R-:W-:Y:S03]  /*1c20*/  BSSY.RECONVERGENT B2, `(.L_x_140) ;  /* 0x0000036000027945 */ /* 0x000fe60003800200 */
[----:B------:R-:W-:Y:S01]  /*1c30*/  IADD3 R7, PT, PT, -R7, R10, RZ ;  /* 0x0000000a07077210 */ /* 0x000fe20007ffe1ff */
[----:B------:R-:W-:-:S03]  /*1c40*/  VIADD R10, R14, 0xffffff81 ;  /* 0xffffff810e0a7836 */ /* 0x000fc60000000000 */
[----:B------:R-:W0:Y:S01]  /*1c50*/  MUFU.RCP R12, R7 ;  /* 0x00000007000c7308 */ /* 0x000e220000001000 */
[----:B------:R-:W-:Y:S01]  /*1c60*/  FADD.FTZ R13, -R7, -RZ ;  /* 0x800000ff070d7221 */ /* 0x000fe20000010100 */
[C---:B------:R-:W-:Y:S01]  /*1c70*/  IMAD R0, R10.reuse, -0x800000, R9 ;  /* 0xff8000000a007824 */ /* 0x040fe200078e0209 */
[----:B------:R-:W-:-:S04]  /*1c80*/  IADD3 R10, PT, PT, R10, 0x7f, -R17 ;  /* 0x0000007f0a0a7810 */ /* 0x000fc80007ffe811 */
[----:B------:R-:W-:Y:S01]  /*1c90*/  IADD3 R10, PT, PT, R10, R11, RZ ;  /* 0x0000000b0a0a7210 */ /* 0x000fe20007ffe0ff */
        /* <DEDUP_REMOVED lines=8> */
[----:B------:R-:W-:-:S05]  /*1d20*/  LOP3.LUT R0, R0, 0xff, RZ, 0xc0, !PT ;  /* 0x000000ff00007812 */ /* 0x000fca00078ec0ff */
[----:B------:R-:W-:-:S05]  /*1d30*/  IMAD.IADD R13, R0, 0x1, R10 ;  /* 0x00000001000d7824 */ /* 0x000fca00078e020a */
[----:B------:R-:W-:-:S04]  /*1d40*/  IADD3 R0, PT, PT, R13, -0x1, RZ ;  /* 0xffffffff0d007810 */ /* 0x000fc80007ffe0ff */
        /* <DEDUP_REMOVED lines=10> */
[C---:B------:R-:W-:Y:S02]  /*1df0*/  VIADD R11, R13.reuse, 0x20 ;  /* 0x000000200d0b7836 */ /* 0x040fe40000000000 */
[-CC-:B------:R-:W-:Y:S01]  /*1e00*/  FFMA.RM R7, R14, R12.reuse, R15.reuse ;  /* 0x0000000c0e077223 */ /* 0x180fe2000000400f */
[C---:B------:R-:W-:Y:S02]  /*1e10*/  ISETP.NE.AND P2, PT, R13.reuse, RZ, PT ;  /* 0x000000ff0d00720c */ /* 0x040fe40003f45270 */
[----:B------:R-:W-:Y:S01]  /*1e20*/  LOP3.LUT R10, R0, 0x7fffff, RZ, 0xc0, !PT ;  /* 0x007fffff000a7812 */ /* 0x000fe200078ec0ff */
[----:B------:R-:W-:Y:S01]  /*1e30*/  FFMA.RP R0, R14, R12, R15 ;  /* 0x0000000c0e007223 */ /* 0x000fe2000000800f */
[----:B------:R-:W-:Y:S02]  /*1e40*/  ISETP.NE.AND P1, PT, R13, RZ, PT ;  /* 0x000000ff0d00720c */ /* 0x000fe40003f25270 */
[----:B------:R-:W-:-:S02]  /*1e50*/  LOP3.LUT R10, R10, 0x800000, RZ, 0xfc, !PT ;  /* 0x008000000a0a7812 */ /* 0x000fc400078efcff */
        /* <DEDUP_REMOVED lines=14> */
.L_x_142:
[----:B------:R-:W-:-:S04]  /*1f40*/  LOP3.LUT R9, R9, 0x80000000, RZ, 0xc0, !PT ;  /* 0x8000000009097812 */ /* 0x000fc800078ec0ff */
[----:B------:R-:W-:Y:S01]  /*1f50*/  LOP3.LUT R9, R9, 0x7f800000, RZ, 0xfc, !PT ;  /* 0x7f80000009097812 */ /* 0x000fe200078efcff */
[----:B------:R-:W-:Y:S06]  /*1f60*/  BRA `(.L_x_143) ;  /* 0x0000000000047947 */ /* 0x000fec0003800000 */
.L_x_141:
[----:B------:R-:W-:-:S07]  /*1f70*/  LEA R9, R10, R9, 0x17 ;  /* 0x000000090a097211 */ /* 0x000fce00078eb8ff */
.L_x_143:
[----:B------:R-:W-:Y:S05]  /*1f80*/  BSYNC.RECONVERGENT B2 ;  /* 0x0000000000027941 */ /* 0x000fea0003800200 */
.L_x_140:
[----:B------:R-:W-:Y:S05]  /*1f90*/  BRA `(.L_x_144) ;  /* 0x0000000000207947 */ /* 0x000fea0003800000 */
.L_x_139:
[----:B------:R-:W-:-:S04]  /*1fa0*/  LOP3.LUT R9, R10, 0x80000000, R9, 0x48, !PT ;  /* 0x800000000a097812 */ /* 0x000fc800078e4809 */
[----:B------:R-:W-:Y:S01]  /*1fb0*/  LOP3.LUT R9, R9, 0x7f800000, RZ, 0xfc, !PT ;  /* 0x7f80000009097812 */ /* 0x000fe200078efcff */
[----:B------:R-:W-:Y:S06]  /*1fc0*/  BRA `(.L_x_144) ;  /* 0x0000000000147947 */ /* 0x000fec0003800000 */
.L_x_138:
[----:B------:R-:W-:Y:S01]  /*1fd0*/  LOP3.LUT R9, R10, 0x80000000, R9, 0x48, !PT ;  /* 0x800000000a097812 */ /* 0x000fe200078e4809 */
[----:B------:R-:W-:Y:S06]  /*1fe0*/  BRA `(.L_x_144) ;  /* 0x00000000000c7947 */ /* 0x000fec0003800000 */
.L_x_137:
[----:B------:R-:W0:Y:S01]  /*1ff0*/  MUFU.RSQ R9, -QNAN ;  /* 0xffc0000000097908 */ /* 0x000e220000001400 */
[----:B------:R-:W-:Y:S05]  /*2000*/  BRA `(.L_x_144) ;  /* 0x0000000000047947 */ /* 0x000fea0003800000 */
.L_x_136:
[----:B------:R-:W-:-:S07]  /*2010*/  FADD.FTZ R9, R0, R7 ;  /* 0x0000000700097221 */ /* 0x000fce0000010000 */
.L_x_144:
[----:B------:R-:W-:Y:S05]  /*2020*/  BSYNC.RECONVERGENT B1 ;  /* 0x0000000000017941 */ /* 0x000fea0003800200 */
.L_x_134:
[----:B0-----:R-:W-:Y:S02]  /*2030*/  IMAD.MOV.U32 R7, RZ, RZ, R9 ;  /* 0x000000ffff077224 */ /* 0x001fe400078e0009 */
[----:B------:R-:W-:-:S04]  /*2040*/  HFMA2 R9, -RZ, RZ, 0, 0 ;  /* 0x00000000ff097431 */ /* 0x000fc800000001ff */
[----:B------:R-:W-:Y:S05]  /*2050*/  RET.REL.NODEC R8 `(_Z18KernelFilterKerneliPKfS0_iiiiiiiPf) ;  /* 0xffffffdc08e87950 */ /* 0x000fea0003c3ffff */
.L_x_145:
        /* <DEDUP_REMOVED lines=10> */
.L_x_148:


//--------------------- .nv.shared.reserved.0     --------------------------
	.section	.nv.shared.reserved.0,"aw",@nobits
	.weak		__nv_reservedSMEM_offset_0_alias
	.size		__nv_reservedSMEM_offset_0_alias, 0, 64
	.other		__nv_reservedSMEM_offset_0_alias,@"STO_CUDA_RESERVED_SHARED STV_DEFAULT"
__nv_reservedSMEM_offset_0_alias:
	.zero		0
	.zero		64


//--------------------- .nv.constant0._Z28KernelFilterKernelGradKerneliPKfS0_S0_iiiiiiiPf --------------------------
	.section	.nv.constant0._Z28KernelFilterKernelGradKerneliPKfS0_S0_iiiiiiiPf,"a",@progbits
	.sectionflags	@""
	.align	4
.nv.constant0._Z28KernelFilterKernelGradKerneliPKfS0_S0_iiiiiiiPf:
	.zero		968


//--------------------- .nv.constant0._Z26KernelFilterGridGradKerneliPKfS0_S0_iiiiiiiPf --------------------------
	.section	.nv.constant0._Z26KernelFilterGridGradKerneliPKfS0_S0_iiiiiiiPf,"a",@progbits
	.sectionflags	@""
	.align	4
.nv.constant0._Z26KernelFilterGridGradKerneliPKfS0_S0_iiiiiiiPf:
	.zero		968


//--------------------- .nv.constant0._Z18KernelFilterKerneliPKfS0_iiiiiiiPf --------------------------
	.section	.nv.constant0._Z18KernelFilterKerneliPKfS0_iiiiiiiPf,"a",@progbits
	.sectionflags	@""
	.align	4
.nv.constant0._Z18KernelFilterKerneliPKfS0_iiiiiiiPf:
	.zero		960


//--------------------- SYMBOLS --------------------------

	.type		.nv.reservedSmem.offset0,@object
	.size		.nv.reservedSmem.offset0,0x4
